	.target	sm_90a

	.elftype	@"ET_EXEC"


//--------------------- .note.nv.tkinfo           --------------------------
	.section	.note.nv.tkinfo,"",@"SHT_NOTE"
	.sectionflags	@"SHF_NOTE_NV_TKINFO"
	.tkinfo
        /*0018*/ 	.word	0x00000002
        /*0030*/ 	.string	""
        /*0030*/ 	.string	"ptxas"
        /*0030*/ 	.string	"Cuda compilation tools, release 13.0, V13.0.88"
        /*0030*/ 	.string	"Build cuda_13.0.r13.0/compiler.36424714_0"
        /*0030*/ 	.string	"-arch sm_90a -m 64 "



//--------------------- .note.nv.cuinfo           --------------------------
	.section	.note.nv.cuinfo,"",@"SHT_NOTE"
	.sectionflags	@"SHF_NOTE_NV_CUINFO"
        /*0018*/ 	.short	0x0002
        /*001a*/ 	.short	0x005a
        /*001c*/ 	.short	0x0082
	.zero		2


//--------------------- .nv.info                  --------------------------
	.section	.nv.info,"",@"SHT_CUDA_INFO"
	.align	4


	//----- nvinfo : EIATTR_REGCOUNT
	.align		4
        /*0000*/ 	.byte	0x04, 0x2f
        /*0002*/ 	.short	(.L_12 - .L_11)
	.align		4
.L_11:
        /*0004*/ 	.word	index@(_ZN7cutlass13device_kernelINS_4gemm6kernel13GemmUniversalIN4cute5tupleIJiiiiEEENS1_10collective13CollectiveMmaINS1_37MainloopSm90TmaGmmaWarpSpecializedFP8ILi5ENS5_IJNS4_1CILi1EEENSA_ILi4EEESB_EEENS1_35KernelTmaWarpSpecializedCooperativeEEENS5_IJNSA_ILi256EEENSA_ILi64EEENSA_ILi128EEEEEENS_12float_e5m2_tENS5_IJlSB_lEEESK_SL_NS4_8TiledMMAINS4_8MMA_AtomIJNS4_4SM904GMMA30MMA_64x64x32_F32E5M2E5M2_SS_TNILNSP_7ScaleInE1ELSR_1EEEEEENS4_6LayoutINS5_IJNSA_ILi2EEESB_SB_EEENS5_IJSB_NSA_ILi0EEESX_EEEEENS5_IJNS4_10UnderscoreES10_S10_EEEEENS4_23SM90_TMA_LOAD_MULTICASTENS4_14ComposedLayoutINS4_7SwizzleILi3ELi4ELi3EEENS4_18smem_ptr_flag_bitsILi8EEENSU_INS5_IJNSA_ILi8EEESI_EEENS5_IJSI_SB_EEEEEEEvNS4_8identityENS4_13SM90_TMA_LOADES1D_vS1E_EENS_8epilogue10collective6detail29Sm90TmaWarpSpecializedAdapterINS1I_15DefaultEpilogueISK_SL_SL_NS1H_6thread17LinearCombinationISK_Li1EffLNS1M_9ScaleType4KindE0ELNS_15FloatRoundStyleE2ESK_EENS1_15EpilogueDefaultEEEEEvvEEEEvNT_6ParamsE)
        /*0008*/ 	.word	0x000000a8


	//----- nvinfo : EIATTR_FRAME_SIZE
	.align		4
.L_12:
        /*000c*/ 	.byte	0x04, 0x11
        /*000e*/ 	.short	(.L_14 - .L_13)
	.align		4
.L_13:
        /*0010*/ 	.word	index@(_ZN7cutlass13device_kernelINS_4gemm6kernel13GemmUniversalIN4cute5tupleIJiiiiEEENS1_10collective13CollectiveMmaINS1_37MainloopSm90TmaGmmaWarpSpecializedFP8ILi5ENS5_IJNS4_1CILi1EEENSA_ILi4EEESB_EEENS1_35KernelTmaWarpSpecializedCooperativeEEENS5_IJNSA_ILi256EEENSA_ILi64EEENSA_ILi128EEEEEENS_12float_e5m2_tENS5_IJlSB_lEEESK_SL_NS4_8TiledMMAINS4_8MMA_AtomIJNS4_4SM904GMMA30MMA_64x64x32_F32E5M2E5M2_SS_TNILNSP_7ScaleInE1ELSR_1EEEEEENS4_6LayoutINS5_IJNSA_ILi2EEESB_SB_EEENS5_IJSB_NSA_ILi0EEESX_EEEEENS5_IJNS4_10UnderscoreES10_S10_EEEEENS4_23SM90_TMA_LOAD_MULTICASTENS4_14ComposedLayoutINS4_7SwizzleILi3ELi4ELi3EEENS4_18smem_ptr_flag_bitsILi8EEENSU_INS5_IJNSA_ILi8EEESI_EEENS5_IJSI_SB_EEEEEEEvNS4_8identityENS4_13SM90_TMA_LOADES1D_vS1E_EENS_8epilogue10collective6detail29Sm90TmaWarpSpecializedAdapterINS1I_15DefaultEpilogueISK_SL_SL_NS1H_6thread17LinearCombinationISK_Li1EffLNS1M_9ScaleType4KindE0ELNS_15FloatRoundStyleE2ESK_EENS1_15EpilogueDefaultEEEEEvvEEEEvNT_6ParamsE)
        /*0014*/ 	.word	0x00000000


	//----- nvinfo : EIATTR_MIN_STACK_SIZE
	.align		4
.L_14:
        /*0018*/ 	.byte	0x04, 0x12
        /*001a*/ 	.short	(.L_16 - .L_15)
	.align		4
.L_15:
        /*001c*/ 	.word	index@(_ZN7cutlass13device_kernelINS_4gemm6kernel13GemmUniversalIN4cute5tupleIJiiiiEEENS1_10collective13CollectiveMmaINS1_37MainloopSm90TmaGmmaWarpSpecializedFP8ILi5ENS5_IJNS4_1CILi1EEENSA_ILi4EEESB_EEENS1_35KernelTmaWarpSpecializedCooperativeEEENS5_IJNSA_ILi256EEENSA_ILi64EEENSA_ILi128EEEEEENS_12float_e5m2_tENS5_IJlSB_lEEESK_SL_NS4_8TiledMMAINS4_8MMA_AtomIJNS4_4SM904GMMA30MMA_64x64x32_F32E5M2E5M2_SS_TNILNSP_7ScaleInE1ELSR_1EEEEEENS4_6LayoutINS5_IJNSA_ILi2EEESB_SB_EEENS5_IJSB_NSA_ILi0EEESX_EEEEENS5_IJNS4_10UnderscoreES10_S10_EEEEENS4_23SM90_TMA_LOAD_MULTICASTENS4_14ComposedLayoutINS4_7SwizzleILi3ELi4ELi3EEENS4_18smem_ptr_flag_bitsILi8EEENSU_INS5_IJNSA_ILi8EEESI_EEENS5_IJSI_SB_EEEEEEEvNS4_8identityENS4_13SM90_TMA_LOADES1D_vS1E_EENS_8epilogue10collective6detail29Sm90TmaWarpSpecializedAdapterINS1I_15DefaultEpilogueISK_SL_SL_NS1H_6thread17LinearCombinationISK_Li1EffLNS1M_9ScaleType4KindE0ELNS_15FloatRoundStyleE2ESK_EENS1_15EpilogueDefaultEEEEEvvEEEEvNT_6ParamsE)
        /*0020*/ 	.word	0x00000000
.L_16:


//--------------------- .nv.compat                --------------------------
	.section	.nv.compat,"",@"SHT_CUDA_COMPAT_INFO"
	.align	4
        /*0000*/ 	.byte	0x02, 0x09, 0x01, 0x00, 0x02, 0x02, 0x04, 0x00, 0x02, 0x05, 0x05, 0x00, 0x03, 0x07, 0x01, 0x01
        /*0010*/ 	.byte	0x02, 0x03, 0x01, 0x00, 0x02, 0x06, 0x01, 0x00, 0x04, 0x0b, 0x08, 0x00, 0x00, 0x00, 0x00, 0x00
        /*0020*/ 	.byte	0x00, 0x00, 0x00, 0x00


//--------------------- .nv.info._ZN7cutlass13device_kernelINS_4gemm6kernel13GemmUniversalIN4cute5tupleIJiiiiEEENS1_10collective13CollectiveMmaINS1_37MainloopSm90TmaGmmaWarpSpecializedFP8ILi5ENS5_IJNS4_1CILi1EEENSA_ILi4EEESB_EEENS1_35KernelTmaWarpSpecializedCooperativeEEENS5_IJNSA_ILi256EEENSA_ILi64EEENSA_ILi128EEEEEENS_12float_e5m2_tENS5_IJlSB_lEEESK_SL_NS4_8TiledMMAINS4_8MMA_AtomIJNS4_4SM904GMMA30MMA_64x64x32_F32E5M2E5M2_SS_TNILNSP_7ScaleInE1ELSR_1EEEEEENS4_6LayoutINS5_IJNSA_ILi2EEESB_SB_EEENS5_IJSB_NSA_ILi0EEESX_EEEEENS5_IJNS4_10UnderscoreES10_S10_EEEEENS4_23SM90_TMA_LOAD_MULTICASTENS4_14ComposedLayoutINS4_7SwizzleILi3ELi4ELi3EEENS4_18smem_ptr_flag_bitsILi8EEENSU_INS5_IJNSA_ILi8EEESI_EEENS5_IJSI_SB_EEEEEEEvNS4_8identityENS4_13SM90_TMA_LOADES1D_vS1E_EENS_8epilogue10collective6detail29Sm90TmaWarpSpecializedAdapterINS1I_15DefaultEpilogueISK_SL_SL_NS1H_6thread17LinearCombinationISK_Li1EffLNS1M_9ScaleType4KindE0ELNS_15FloatRoundStyleE2ESK_EENS1_15EpilogueDefaultEEEEEvvEEEEvNT_6ParamsE --------------------------
	.section	.nv.info._ZN7cutlass13device_kernelINS_4gemm6kernel13GemmUniversalIN4cute5tupleIJiiiiEEENS1_10collective13CollectiveMmaINS1_37MainloopSm90TmaGmmaWarpSpecializedFP8ILi5ENS5_IJNS4_1CILi1EEENSA_ILi4EEESB_EEENS1_35KernelTmaWarpSpecializedCooperativeEEENS5_IJNSA_ILi256EEENSA_ILi64EEENSA_ILi128EEEEEENS_12float_e5m2_tENS5_IJlSB_lEEESK_SL_NS4_8TiledMMAINS4_8MMA_AtomIJNS4_4SM904GMMA30MMA_64x64x32_F32E5M2E5M2_SS_TNILNSP_7ScaleInE1ELSR_1EEEEEENS4_6LayoutINS5_IJNSA_ILi2EEESB_SB_EEENS5_IJSB_NSA_ILi0EEESX_EEEEENS5_IJNS4_10UnderscoreES10_S10_EEEEENS4_23SM90_TMA_LOAD_MULTICASTENS4_14ComposedLayoutINS4_7SwizzleILi3ELi4ELi3EEENS4_18smem_ptr_flag_bitsILi8EEENSU_INS5_IJNSA_ILi8EEESI_EEENS5_IJSI_SB_EEEEEEEvNS4_8identityENS4_13SM90_TMA_LOADES1D_vS1E_EENS_8epilogue10collective6detail29Sm90TmaWarpSpecializedAdapterINS1I_15DefaultEpilogueISK_SL_SL_NS1H_6thread17LinearCombinationISK_Li1EffLNS1M_9ScaleType4KindE0ELNS_15FloatRoundStyleE2ESK_EENS1_15EpilogueDefaultEEEEEvvEEEEvNT_6ParamsE,"",@"SHT_CUDA_INFO"
	.sectionflags	@""
	.align	4


	//----- nvinfo : EIATTR_CUDA_API_VERSION
	.align		4
        /*0000*/ 	.byte	0x04, 0x37
        /*0002*/ 	.short	(.L_18 - .L_17)
.L_17:
        /*0004*/ 	.word	0x00000082


	//----- nvinfo : EIATTR_KPARAM_INFO
	.align		4
.L_18:
        /*0008*/ 	.byte	0x04, 0x17
        /*000a*/ 	.short	(.L_20 - .L_19)
.L_19:
        /*000c*/ 	.word	0x00000000
        /*0010*/ 	.short	0x0000
        /*0012*/ 	.short	0x0070
        /*0014*/ 	.byte	0x00, 0xf0, 0x01, 0x10


	//----- nvinfo : EIATTR_SPARSE_MMA_MASK
	.align		4
.L_20:
        /*0018*/ 	.byte	0x03, 0x50
        /*001a*/ 	.short	0x0000


	//----- nvinfo : EIATTR_MAXREG_COUNT
	.align		4
        /*001c*/ 	.byte	0x03, 0x1b
        /*001e*/ 	.short	0x00a8


	//----- nvinfo : EIATTR_NUM_BARRIERS
	.align		4
        /*0020*/ 	.byte	0x02, 0x4c
        /*0022*/ 	.byte	0x01
	.zero		1


	//----- nvinfo : EIATTR_MERCURY_ISA_VERSION
	.align		4
        /*0024*/ 	.byte	0x03, 0x5f
        /*0026*/ 	.short	0x0101


	//----- nvinfo : EIATTR_INT_WARP_WIDE_INSTR_OFFSETS
	.align		4
        /*0028*/ 	.byte	0x04, 0x31
        /*002a*/ 	.short	(.L_22 - .L_21)


	//   ....[0]....
.L_21:
        /*002c*/ 	.word	0x00000460


	//   ....[1]....
        /*0030*/ 	.word	0x00000480


	//   ....[2]....
        /*0034*/ 	.word	0x00000650


	//----- nvinfo : EIATTR_COOP_GROUP_MASK_REGIDS
	.align		4
.L_22:
        /*0038*/ 	.byte	0x04, 0x29
        /*003a*/ 	.short	(.L_24 - .L_23)


	//   ....[0]....
.L_23:
        /*003c*/ 	.word	0xffffffff


	//   ....[1]....
        /*0040*/ 	.word	0xffffffff


	//   ....[2]....
        /*0044*/ 	.word	0xffffffff


	//   ....[3]....
        /*0048*/ 	.word	0xffffffff


	//   ....[4]....
        /*004c*/ 	.word	0xffffffff


	//   ....[5]....
        /*0050*/ 	.word	0xffffffff


	//----- nvinfo : EIATTR_COOP_GROUP_INSTR_OFFSETS
	.align		4
.L_24:
        /*0054*/ 	.byte	0x04, 0x28
        /*0056*/ 	.short	(.L_26 - .L_25)


	//   ....[0]....
.L_25:
        /*0058*/ 	.word	0x00000060


	//   ....[1]....
        /*005c*/ 	.word	0x00000070


	//   ....[2]....
        /*0060*/ 	.word	0x00000130


	//   ....[3]....
        /*0064*/ 	.word	0x000002e0


	//   ....[4]....
        /*0068*/ 	.word	0x00000790


	//   ....[5]....
        /*006c*/ 	.word	0x00001210


	//----- nvinfo : EIATTR_REG_RECONFIG
	.align		4
.L_26:
        /*0070*/ 	.byte	0x01, 0x54
	.zero		2


	//----- nvinfo : EIATTR_MBARRIER_INSTR_OFFSETS
	.align		4
        /*0074*/ 	.byte	0x04, 0x39
        /*0076*/ 	.short	(.L_28 - .L_27)


	//   ....[0]....
.L_27:
        /*0078*/ 	.word	0x00000230
        /*007c*/ 	.word	0x000000ff
        /*0080*/ 	.word	0x00000000
        /*0084*/ 	.short	0x0100
        /*0086*/ 	.byte	0x08
	.zero		1


	//   ....[1]....
        /*0088*/ 	.word	0x00000240
        /*008c*/ 	.word	0x000000ff
        /*0090*/ 	.word	0x00000028
        /*0094*/ 	.short	0x0100
        /*0096*/ 	.byte	0x08
	.zero		1


	//   ....[2]....
        /*0098*/ 	.word	0x00000250
        /*009c*/ 	.word	0x000000ff
        /*00a0*/ 	.word	0x00000008
        /*00a4*/ 	.short	0x0100
        /*00a6*/ 	.byte	0x08
	.zero		1


	//   ....[3]....
        /*00a8*/ 	.word	0x00000260
        /*00ac*/ 	.word	0x000000ff
        /*00b0*/ 	.word	0x00000030
        /*00b4*/ 	.short	0x0100
        /*00b6*/ 	.byte	0x08
	.zero		1


	//   ....[4]....
        /*00b8*/ 	.word	0x00000270
        /*00bc*/ 	.word	0x000000ff
        /*00c0*/ 	.word	0x00000010
        /*00c4*/ 	.short	0x0100
        /*00c6*/ 	.byte	0x08
	.zero		1


	//   ....[5]....
        /*00c8*/ 	.word	0x00000280
        /*00cc*/ 	.word	0x000000ff
        /*00d0*/ 	.word	0x00000038
        /*00d4*/ 	.short	0x0100
        /*00d6*/ 	.byte	0x08
	.zero		1


	//   ....[6]....
        /*00d8*/ 	.word	0x00000290
        /*00dc*/ 	.word	0x000000ff
        /*00e0*/ 	.word	0x00000018
        /*00e4*/ 	.short	0x0100
        /*00e6*/ 	.byte	0x08
	.zero		1


	//   ....[7]....
        /*00e8*/ 	.word	0x000002a0
        /*00ec*/ 	.word	0x000000ff
        /*00f0*/ 	.word	0x00000040
        /*00f4*/ 	.short	0x0100
        /*00f6*/ 	.byte	0x08
	.zero		1


	//   ....[8]....
        /*00f8*/ 	.word	0x000002b0
        /*00fc*/ 	.word	0x000000ff
        /*0100*/ 	.word	0x00000020
        /*0104*/ 	.short	0x0100
        /*0106*/ 	.byte	0x08
	.zero		1


	//   ....[9]....
        /*0108*/ 	.word	0x000002c0
        /*010c*/ 	.word	0x000000ff
        /*0110*/ 	.word	0x00000048
        /*0114*/ 	.short	0x0100
        /*0116*/ 	.byte	0x08
	.zero		1


	//   ....[10]....
        /*0118*/ 	.word	0x000006f0
        /*011c*/ 	.word	0x000000ff
        /*0120*/ 	.word	0x00000060
        /*0124*/ 	.short	0x0100
        /*0126*/ 	.byte	0x06
	.zero		1


	//   ....[11]....
        /*0128*/ 	.word	0x00000740
        /*012c*/ 	.word	0x000000ff
        /*0130*/ 	.word	0x00000068
        /*0134*/ 	.short	0x0100
        /*0136*/ 	.byte	0x06
	.zero		1


	//   ....[12]....
        /*0138*/ 	.word	0x00001730
        /*013c*/ 	.word	0x000000ff
        /*0140*/ 	.word	0x00000000
        /*0144*/ 	.short	0x010a
        /*0146*/ 	.byte	0x06
	.zero		1


	//   ....[13]....
        /*0148*/ 	.word	0x00001770
        /*014c*/ 	.word	0x000000ff
        /*0150*/ 	.word	0x00000000
        /*0154*/ 	.short	0x010a
        /*0156*/ 	.byte	0x06
	.zero		1


	//   ....[14]....
        /*0158*/ 	.word	0x00002250
        /*015c*/ 	.word	0x000000ff
        /*0160*/ 	.word	0x00000000
        /*0164*/ 	.short	0x010a
        /*0166*/ 	.byte	0x0d
	.zero		1


	//   ....[15]....
        /*0168*/ 	.word	0x00002290
        /*016c*/ 	.word	0x000000ff
        /*0170*/ 	.word	0x00000000
        /*0174*/ 	.short	0x010a
        /*0176*/ 	.byte	0x0d
	.zero		1


	//   ....[16]....
        /*0178*/ 	.word	0x00002a80
        /*017c*/ 	.word	0x0000000e
        /*0180*/ 	.word	0x00000000
        /*0184*/ 	.short	0x0101
        /*0186*/ 	.byte	0x3f
	.zero		1


	//   ....[17]....
        /*0188*/ 	.word	0x00003100
        /*018c*/ 	.word	0x0000000b
        /*0190*/ 	.word	0x00000000
        /*0194*/ 	.short	0x0101
        /*0196*/ 	.byte	0x3f
	.zero		1


	//   ....[18]....
        /*0198*/ 	.word	0x00008b80
        /*019c*/ 	.word	0x00000012
        /*01a0*/ 	.word	0x00000028
        /*01a4*/ 	.short	0x010a
        /*01a6*/ 	.byte	0x3f
	.zero		1


	//   ....[19]....
        /*01a8*/ 	.word	0x00008f00
        /*01ac*/ 	.word	0x00000008
        /*01b0*/ 	.word	0x00000068
        /*01b4*/ 	.short	0x0101
        /*01b6*/ 	.byte	0x3f
	.zero		1


	//   ....[20]....
        /*01b8*/ 	.word	0x00009620
        /*01bc*/ 	.word	0x00000006
        /*01c0*/ 	.word	0x00000000
        /*01c4*/ 	.short	0x010a
        /*01c6*/ 	.byte	0x3f
	.zero		1


	//   ....[21]....
        /*01c8*/ 	.word	0x000096a0
        /*01cc*/ 	.word	0x00000007
        /*01d0*/ 	.word	0x00000000
        /*01d4*/ 	.short	0x010a
        /*01d6*/ 	.byte	0x3f
	.zero		1


	//   ....[22]....
        /*01d8*/ 	.word	0x00009730
        /*01dc*/ 	.word	0x0000000a
        /*01e0*/ 	.word	0x00000000
        /*01e4*/ 	.short	0x010a
        /*01e6*/ 	.byte	0x3f
	.zero		1


	//   ....[23]....
        /*01e8*/ 	.word	0x000097c0
        /*01ec*/ 	.word	0x0000000b
        /*01f0*/ 	.word	0x00000000
        /*01f4*/ 	.short	0x010a
        /*01f6*/ 	.byte	0x3f
	.zero		1


	//   ....[24]....
        /*01f8*/ 	.word	0x00009850
        /*01fc*/ 	.word	0x00000003
        /*0200*/ 	.word	0x00000000
        /*0204*/ 	.short	0x010a
        /*0206*/ 	.byte	0x3f
	.zero		1


	//   ....[25]....
        /*0208*/ 	.word	0x000098c0
        /*020c*/ 	.word	0x0000000c
        /*0210*/ 	.word	0x00000000
        /*0214*/ 	.short	0x010a
        /*0216*/ 	.byte	0x3f
	.zero		1


	//   ....[26]....
        /*0218*/ 	.word	0x00009920
        /*021c*/ 	.word	0x0000000e
        /*0220*/ 	.word	0x00000000
        /*0224*/ 	.short	0x010a
        /*0226*/ 	.byte	0x3f
	.zero		1


	//   ....[27]....
        /*0228*/ 	.word	0x000099f0
        /*022c*/ 	.word	0x00000012
        /*0230*/ 	.word	0x00000028
        /*0234*/ 	.short	0x010a
        /*0236*/ 	.byte	0x3f
	.zero		1


	//   ....[28]....
        /*0238*/ 	.word	0x00009ac0
        /*023c*/ 	.word	0x00000006
        /*0240*/ 	.word	0x00000000
        /*0244*/ 	.short	0x010a
        /*0246*/ 	.byte	0x3f
	.zero		1


	//   ....[29]....
        /*0248*/ 	.word	0x00009b10
        /*024c*/ 	.word	0x00000007
        /*0250*/ 	.word	0x00000000
        /*0254*/ 	.short	0x010a
        /*0256*/ 	.byte	0x3f
	.zero		1


	//   ....[30]....
        /*0258*/ 	.word	0x00009b60
        /*025c*/ 	.word	0x0000000a
        /*0260*/ 	.word	0x00000000
        /*0264*/ 	.short	0x010a
        /*0266*/ 	.byte	0x3f
	.zero		1


	//   ....[31]....
        /*0268*/ 	.word	0x00009bb0
        /*026c*/ 	.word	0x0000000b
        /*0270*/ 	.word	0x00000000
        /*0274*/ 	.short	0x010a
        /*0276*/ 	.byte	0x3f
	.zero		1


	//----- nvinfo : EIATTR_NUM_MBARRIERS
	.align		4
.L_28:
        /*0278*/ 	.byte	0x03, 0x38
        /*027a*/ 	.short	0x000c


	//----- nvinfo : EIATTR_EXIT_INSTR_OFFSETS
	.align		4
        /*027c*/ 	.byte	0x04, 0x1c
        /*027e*/ 	.short	(.L_30 - .L_29)


	//   ....[0]....
.L_29:
        /*0280*/ 	.word	0x000008f0


	//   ....[1]....
        /*0284*/ 	.word	0x000010e0


	//   ....[2]....
        /*0288*/ 	.word	0x000082a0


	//   ....[3]....
        /*028c*/ 	.word	0x00008800


	//   ....[4]....
        /*0290*/ 	.word	0x000098a0


	//----- nvinfo : EIATTR_MAX_THREADS
	.align		4
.L_30:
        /*0294*/ 	.byte	0x04, 0x05
        /*0296*/ 	.short	(.L_32 - .L_31)
.L_31:
        /*0298*/ 	.word	0x00000180
        /*029c*/ 	.word	0x00000001
        /*02a0*/ 	.word	0x00000001


	//----- nvinfo : EIATTR_CRS_STACK_SIZE
	.align		4
.L_32:
        /*02a4*/ 	.byte	0x04, 0x1e
        /*02a6*/ 	.short	(.L_34 - .L_33)
.L_33:
        /*02a8*/ 	.word	0x00000000


	//----- nvinfo : EIATTR_CBANK_PARAM_SIZE
	.align		4
.L_34:
        /*02ac*/ 	.byte	0x03, 0x19
        /*02ae*/ 	.short	0x0470


	//----- nvinfo : EIATTR_PARAM_CBANK
	.align		4
        /*02b0*/ 	.byte	0x04, 0x0a
        /*02b2*/ 	.short	(.L_36 - .L_35)
	.align		4
.L_35:
        /*02b4*/ 	.word	index@(.nv.constant0._ZN7cutlass13device_kernelINS_4gemm6kernel13GemmUniversalIN4cute5tupleIJiiiiEEENS1_10collective13CollectiveMmaINS1_37MainloopSm90TmaGmmaWarpSpecializedFP8ILi5ENS5_IJNS4_1CILi1EEENSA_ILi4EEESB_EEENS1_35KernelTmaWarpSpecializedCooperativeEEENS5_IJNSA_ILi256EEENSA_ILi64EEENSA_ILi128EEEEEENS_12float_e5m2_tENS5_IJlSB_lEEESK_SL_NS4_8TiledMMAINS4_8MMA_AtomIJNS4_4SM904GMMA30MMA_64x64x32_F32E5M2E5M2_SS_TNILNSP_7ScaleInE1ELSR_1EEEEEENS4_6LayoutINS5_IJNSA_ILi2EEESB_SB_EEENS5_IJSB_NSA_ILi0EEESX_EEEEENS5_IJNS4_10UnderscoreES10_S10_EEEEENS4_23SM90_TMA_LOAD_MULTICASTENS4_14ComposedLayoutINS4_7SwizzleILi3ELi4ELi3EEENS4_18smem_ptr_flag_bitsILi8EEENSU_INS5_IJNSA_ILi8EEESI_EEENS5_IJSI_SB_EEEEEEEvNS4_8identityENS4_13SM90_TMA_LOADES1D_vS1E_EENS_8epilogue10collective6detail29Sm90TmaWarpSpecializedAdapterINS1I_15DefaultEpilogueISK_SL_SL_NS1H_6thread17LinearCombinationISK_Li1EffLNS1M_9ScaleType4KindE0ELNS_15FloatRoundStyleE2ESK_EENS1_15EpilogueDefaultEEEEEvvEEEEvNT_6ParamsE)
        /*02b8*/ 	.short	0x0210
        /*02ba*/ 	.short	0x0470


	//----- nvinfo : EIATTR_SW_WAR
	.align		4
.L_36:
        /*02bc*/ 	.byte	0x04, 0x36
        /*02be*/ 	.short	(.L_38 - .L_37)
.L_37:
        /*02c0*/ 	.word	0x00000008
.L_38:


//--------------------- .nv.callgraph             --------------------------
	.section	.nv.callgraph,"",@"SHT_CUDA_CALLGRAPH"
	.align	4
	.sectionentsize	8
	.align		4
        /*0000*/ 	.word	0x00000000
	.align		4
        /*0004*/ 	.word	0xffffffff
	.align		4
        /*0008*/ 	.word	0x00000000
	.align		4
        /*000c*/ 	.word	0xfffffffe
	.align		4
        /*0010*/ 	.word	0x00000000
	.align		4
        /*0014*/ 	.word	0xfffffffd
	.align		4
        /*0018*/ 	.word	0x00000000
	.align		4
        /*001c*/ 	.word	0xfffffffc


//--------------------- .nv.constant4             --------------------------
	.section	.nv.constant4,"a",@progbits
	.align	8
	.align		8
.nv.constant4:
        /*0000*/ 	.dword	_ZN40_INTERNAL_31f20ef5_4_k_cu_a6cd24e6_174124cuda3std3__45__cpo5beginE
	.align		8
        /*0008*/ 	.dword	_ZN40_INTERNAL_31f20ef5_4_k_cu_a6cd24e6_174124cuda3std3__45__cpo3endE
	.align		8
        /*0010*/ 	.dword	_ZN40_INTERNAL_31f20ef5_4_k_cu_a6cd24e6_174124cuda3std3__45__cpo6cbeginE
	.align		8
        /*0018*/ 	.dword	_ZN40_INTERNAL_31f20ef5_4_k_cu_a6cd24e6_174124cuda3std3__45__cpo4cendE
	.align		8
        /*0020*/ 	.dword	_ZN40_INTERNAL_31f20ef5_4_k_cu_a6cd24e6_174124cuda3std3__442_GLOBAL__N__31f20ef5_4_k_cu_a6cd24e6_174126ignoreE
	.align		8
        /*0028*/ 	.dword	_ZN40_INTERNAL_31f20ef5_4_k_cu_a6cd24e6_174124cuda3std3__419piecewise_constructE
	.align		8
        /*0030*/ 	.dword	_ZN40_INTERNAL_31f20ef5_4_k_cu_a6cd24e6_174124cuda3std3__48in_placeE
	.align		8
        /*0038*/ 	.dword	_ZN40_INTERNAL_31f20ef5_4_k_cu_a6cd24e6_174124cuda3std6ranges3__45__cpo4swapE
	.align		8
        /*0040*/ 	.dword	_ZN40_INTERNAL_31f20ef5_4_k_cu_a6cd24e6_174124cuda3std6ranges3__45__cpo9iter_moveE
	.align		8
        /*0048*/ 	.dword	_ZN40_INTERNAL_31f20ef5_4_k_cu_a6cd24e6_174124cute7productE
	.align		8
        /*0050*/ 	.dword	_ZN40_INTERNAL_31f20ef5_4_k_cu_a6cd24e6_174124cute1_E


//--------------------- .text._ZN7cutlass13device_kernelINS_4gemm6kernel13GemmUniversalIN4cute5tupleIJiiiiEEENS1_10collective13CollectiveMmaINS1_37MainloopSm90TmaGmmaWarpSpecializedFP8ILi5ENS5_IJNS4_1CILi1EEENSA_ILi4EEESB_EEENS1_35KernelTmaWarpSpecializedCooperativeEEENS5_IJNSA_ILi256EEENSA_ILi64EEENSA_ILi128EEEEEENS_12float_e5m2_tENS5_IJlSB_lEEESK_SL_NS4_8TiledMMAINS4_8MMA_AtomIJNS4_4SM904GMMA30MMA_64x64x32_F32E5M2E5M2_SS_TNILNSP_7ScaleInE1ELSR_1EEEEEENS4_6LayoutINS5_IJNSA_ILi2EEESB_SB_EEENS5_IJSB_NSA_ILi0EEESX_EEEEENS5_IJNS4_10UnderscoreES10_S10_EEEEENS4_23SM90_TMA_LOAD_MULTICASTENS4_14ComposedLayoutINS4_7SwizzleILi3ELi4ELi3EEENS4_18smem_ptr_flag_bitsILi8EEENSU_INS5_IJNSA_ILi8EEESI_EEENS5_IJSI_SB_EEEEEEEvNS4_8identityENS4_13SM90_TMA_LOADES1D_vS1E_EENS_8epilogue10collective6detail29Sm90TmaWarpSpecializedAdapterINS1I_15DefaultEpilogueISK_SL_SL_NS1H_6thread17LinearCombinationISK_Li1EffLNS1M_9ScaleType4KindE0ELNS_15FloatRoundStyleE2ESK_EENS1_15EpilogueDefaultEEEEEvvEEEEvNT_6ParamsE --------------------------
	.section	.text._ZN7cutlass13device_kernelINS_4gemm6kernel13GemmUniversalIN4cute5tupleIJiiiiEEENS1_10collective13CollectiveMmaINS1_37MainloopSm90TmaGmmaWarpSpecializedFP8ILi5ENS5_IJNS4_1CILi1EEENSA_ILi4EEESB_EEENS1_35KernelTmaWarpSpecializedCooperativeEEENS5_IJNSA_ILi256EEENSA_ILi64EEENSA_ILi128EEEEEENS_12float_e5m2_tENS5_IJlSB_lEEESK_SL_NS4_8TiledMMAINS4_8MMA_AtomIJNS4_4SM904GMMA30MMA_64x64x32_F32E5M2E5M2_SS_TNILNSP_7ScaleInE1ELSR_1EEEEEENS4_6LayoutINS5_IJNSA_ILi2EEESB_SB_EEENS5_IJSB_NSA_ILi0EEESX_EEEEENS5_IJNS4_10UnderscoreES10_S10_EEEEENS4_23SM90_TMA_LOAD_MULTICASTENS4_14ComposedLayoutINS4_7SwizzleILi3ELi4ELi3EEENS4_18smem_ptr_flag_bitsILi8EEENSU_INS5_IJNSA_ILi8EEESI_EEENS5_IJSI_SB_EEEEEEEvNS4_8identityENS4_13SM90_TMA_LOADES1D_vS1E_EENS_8epilogue10collective6detail29Sm90TmaWarpSpecializedAdapterINS1I_15DefaultEpilogueISK_SL_SL_NS1H_6thread17LinearCombinationISK_Li1EffLNS1M_9ScaleType4KindE0ELNS_15FloatRoundStyleE2ESK_EENS1_15EpilogueDefaultEEEEEvvEEEEvNT_6ParamsE,"ax",@progbits
	.align	128
.text._ZN7cutlass13device_kernelINS_4gemm6kernel13GemmUniversalIN4cute5tupleIJiiiiEEENS1_10collective13CollectiveMmaINS1_37MainloopSm90TmaGmmaWarpSpecializedFP8ILi5ENS5_IJNS4_1CILi1EEENSA_ILi4EEESB_EEENS1_35KernelTmaWarpSpecializedCooperativeEEENS5_IJNSA_ILi256EEENSA_ILi64EEENSA_ILi128EEEEEENS_12float_e5m2_tENS5_IJlSB_lEEESK_SL_NS4_8TiledMMAINS4_8MMA_AtomIJNS4_4SM904GMMA30MMA_64x64x32_F32E5M2E5M2_SS_TNILNSP_7ScaleInE1ELSR_1EEEEEENS4_6LayoutINS5_IJNSA_ILi2EEESB_SB_EEENS5_IJSB_NSA_ILi0EEESX_EEEEENS5_IJNS4_10UnderscoreES10_S10_EEEEENS4_23SM90_TMA_LOAD_MULTICASTENS4_14ComposedLayoutINS4_7SwizzleILi3ELi4ELi3EEENS4_18smem_ptr_flag_bitsILi8EEENSU_INS5_IJNSA_ILi8EEESI_EEENS5_IJSI_SB_EEEEEEEvNS4_8identityENS4_13SM90_TMA_LOADES1D_vS1E_EENS_8epilogue10collective6detail29Sm90TmaWarpSpecializedAdapterINS1I_15DefaultEpilogueISK_SL_SL_NS1H_6thread17LinearCombinationISK_Li1EffLNS1M_9ScaleType4KindE0ELNS_15FloatRoundStyleE2ESK_EENS1_15EpilogueDefaultEEEEEvvEEEEvNT_6ParamsE:
        .type           _ZN7cutlass13device_kernelINS_4gemm6kernel13GemmUniversalIN4cute5tupleIJiiiiEEENS1_10collective13CollectiveMmaINS1_37MainloopSm90TmaGmmaWarpSpecializedFP8ILi5ENS5_IJNS4_1CILi1EEENSA_ILi4EEESB_EEENS1_35KernelTmaWarpSpecializedCooperativeEEENS5_IJNSA_ILi256EEENSA_ILi64EEENSA_ILi128EEEEEENS_12float_e5m2_tENS5_IJlSB_lEEESK_SL_NS4_8TiledMMAINS4_8MMA_AtomIJNS4_4SM904GMMA30MMA_64x64x32_F32E5M2E5M2_SS_TNILNSP_7ScaleInE1ELSR_1EEEEEENS4_6LayoutINS5_IJNSA_ILi2EEESB_SB_EEENS5_IJSB_NSA_ILi0EEESX_EEEEENS5_IJNS4_10UnderscoreES10_S10_EEEEENS4_23SM90_TMA_LOAD_MULTICASTENS4_14ComposedLayoutINS4_7SwizzleILi3ELi4ELi3EEENS4_18smem_ptr_flag_bitsILi8EEENSU_INS5_IJNSA_ILi8EEESI_EEENS5_IJSI_SB_EEEEEEEvNS4_8identityENS4_13SM90_TMA_LOADES1D_vS1E_EENS_8epilogue10collective6detail29Sm90TmaWarpSpecializedAdapterINS1I_15DefaultEpilogueISK_SL_SL_NS1H_6thread17LinearCombinationISK_Li1EffLNS1M_9ScaleType4KindE0ELNS_15FloatRoundStyleE2ESK_EENS1_15EpilogueDefaultEEEEEvvEEEEvNT_6ParamsE,@function
        .size           _ZN7cutlass13device_kernelINS_4gemm6kernel13GemmUniversalIN4cute5tupleIJiiiiEEENS1_10collective13CollectiveMmaINS1_37MainloopSm90TmaGmmaWarpSpecializedFP8ILi5ENS5_IJNS4_1CILi1EEENSA_ILi4EEESB_EEENS1_35KernelTmaWarpSpecializedCooperativeEEENS5_IJNSA_ILi256EEENSA_ILi64EEENSA_ILi128EEEEEENS_12float_e5m2_tENS5_IJlSB_lEEESK_SL_NS4_8TiledMMAINS4_8MMA_AtomIJNS4_4SM904GMMA30MMA_64x64x32_F32E5M2E5M2_SS_TNILNSP_7ScaleInE1ELSR_1EEEEEENS4_6LayoutINS5_IJNSA_ILi2EEESB_SB_EEENS5_IJSB_NSA_ILi0EEESX_EEEEENS5_IJNS4_10UnderscoreES10_S10_EEEEENS4_23SM90_TMA_LOAD_MULTICASTENS4_14ComposedLayoutINS4_7SwizzleILi3ELi4ELi3EEENS4_18smem_ptr_flag_bitsILi8EEENSU_INS5_IJNSA_ILi8EEESI_EEENS5_IJSI_SB_EEEEEEEvNS4_8identityENS4_13SM90_TMA_LOADES1D_vS1E_EENS_8epilogue10collective6detail29Sm90TmaWarpSpecializedAdapterINS1I_15DefaultEpilogueISK_SL_SL_NS1H_6thread17LinearCombinationISK_Li1EffLNS1M_9ScaleType4KindE0ELNS_15FloatRoundStyleE2ESK_EENS1_15EpilogueDefaultEEEEEvvEEEEvNT_6ParamsE,(.L_x_208 - _ZN7cutlass13device_kernelINS_4gemm6kernel13GemmUniversalIN4cute5tupleIJiiiiEEENS1_10collective13CollectiveMmaINS1_37MainloopSm90TmaGmmaWarpSpecializedFP8ILi5ENS5_IJNS4_1CILi1EEENSA_ILi4EEESB_EEENS1_35KernelTmaWarpSpecializedCooperativeEEENS5_IJNSA_ILi256EEENSA_ILi64EEENSA_ILi128EEEEEENS_12float_e5m2_tENS5_IJlSB_lEEESK_SL_NS4_8TiledMMAINS4_8MMA_AtomIJNS4_4SM904GMMA30MMA_64x64x32_F32E5M2E5M2_SS_TNILNSP_7ScaleInE1ELSR_1EEEEEENS4_6LayoutINS5_IJNSA_ILi2EEESB_SB_EEENS5_IJSB_NSA_ILi0EEESX_EEEEENS5_IJNS4_10UnderscoreES10_S10_EEEEENS4_23SM90_TMA_LOAD_MULTICASTENS4_14ComposedLayoutINS4_7SwizzleILi3ELi4ELi3EEENS4_18smem_ptr_flag_bitsILi8EEENSU_INS5_IJNSA_ILi8EEESI_EEENS5_IJSI_SB_EEEEEEEvNS4_8identityENS4_13SM90_TMA_LOADES1D_vS1E_EENS_8epilogue10collective6detail29Sm90TmaWarpSpecializedAdapterINS1I_15DefaultEpilogueISK_SL_SL_NS1H_6thread17LinearCombinationISK_Li1EffLNS1M_9ScaleType4KindE0ELNS_15FloatRoundStyleE2ESK_EENS1_15EpilogueDefaultEEEEEvvEEEEvNT_6ParamsE)
        .other          _ZN7cutlass13device_kernelINS_4gemm6kernel13GemmUniversalIN4cute5tupleIJiiiiEEENS1_10collective13CollectiveMmaINS1_37MainloopSm90TmaGmmaWarpSpecializedFP8ILi5ENS5_IJNS4_1CILi1EEENSA_ILi4EEESB_EEENS1_35KernelTmaWarpSpecializedCooperativeEEENS5_IJNSA_ILi256EEENSA_ILi64EEENSA_ILi128EEEEEENS_12float_e5m2_tENS5_IJlSB_lEEESK_SL_NS4_8TiledMMAINS4_8MMA_AtomIJNS4_4SM904GMMA30MMA_64x64x32_F32E5M2E5M2_SS_TNILNSP_7ScaleInE1ELSR_1EEEEEENS4_6LayoutINS5_IJNSA_ILi2EEESB_SB_EEENS5_IJSB_NSA_ILi0EEESX_EEEEENS5_IJNS4_10UnderscoreES10_S10_EEEEENS4_23SM90_TMA_LOAD_MULTICASTENS4_14ComposedLayoutINS4_7SwizzleILi3ELi4ELi3EEENS4_18smem_ptr_flag_bitsILi8EEENSU_INS5_IJNSA_ILi8EEESI_EEENS5_IJSI_SB_EEEEEEEvNS4_8identityENS4_13SM90_TMA_LOADES1D_vS1E_EENS_8epilogue10collective6detail29Sm90TmaWarpSpecializedAdapterINS1I_15DefaultEpilogueISK_SL_SL_NS1H_6thread17LinearCombinationISK_Li1EffLNS1M_9ScaleType4KindE0ELNS_15FloatRoundStyleE2ESK_EENS1_15EpilogueDefaultEEEEEvvEEEEvNT_6ParamsE,@"STO_CUDA_ENTRY STV_DEFAULT"
_ZN7cutlass13device_kernelINS_4gemm6kernel13GemmUniversalIN4cute5tupleIJiiiiEEENS1_10collective13CollectiveMmaINS1_37MainloopSm90TmaGmmaWarpSpecializedFP8ILi5ENS5_IJNS4_1CILi1EEENSA_ILi4EEESB_EEENS1_35KernelTmaWarpSpecializedCooperativeEEENS5_IJNSA_ILi256EEENSA_ILi64EEENSA_ILi128EEEEEENS_12float_e5m2_tENS5_IJlSB_lEEESK_SL_NS4_8TiledMMAINS4_8MMA_AtomIJNS4_4SM904GMMA30MMA_64x64x32_F32E5M2E5M2_SS_TNILNSP_7ScaleInE1ELSR_1EEEEEENS4_6LayoutINS5_IJNSA_ILi2EEESB_SB_EEENS5_IJSB_NSA_ILi0EEESX_EEEEENS5_IJNS4_10UnderscoreES10_S10_EEEEENS4_23SM90_TMA_LOAD_MULTICASTENS4_14ComposedLayoutINS4_7SwizzleILi3ELi4ELi3EEENS4_18smem_ptr_flag_bitsILi8EEENSU_INS5_IJNSA_ILi8EEESI_EEENS5_IJSI_SB_EEEEEEEvNS4_8identityENS4_13SM90_TMA_LOADES1D_vS1E_EENS_8epilogue10collective6detail29Sm90TmaWarpSpecializedAdapterINS1I_15DefaultEpilogueISK_SL_SL_NS1H_6thread17LinearCombinationISK_Li1EffLNS1M_9ScaleType4KindE0ELNS_15FloatRoundStyleE2ESK_EENS1_15EpilogueDefaultEEEEEvvEEEEvNT_6ParamsE:
[----:B------:R-:W-:Y:S01]  /*0000*/  LDC R1, c[0x0][0x28] ;  /* 0x00000a00ff017b82 */ /* 0x000fe20000000800 */
[----:B------:R-:W0:Y:S01]  /*0010*/  S2R R0, SR_TID.X ;  /* 0x0000000000007919 */ /* 0x000e220000002100 */
[----:B------:R-:W-:Y:S01]  /*0020*/  ELECT P0, URZ, PT ;  /* 0x00000000003f782f */ /* 0x000fe20003800000 */
[----:B------:R-:W-:Y:S01]  /*0030*/  BSSY B0, `(.L_x_0) ;  /* 0x000000f000007945 */ /* 0x000fe20003800000 */
[--C-:B0-----:R-:W-:Y:S02]  /*0040*/  SHF.R.U32.HI R2, RZ, 0x5, R0.reuse ;  /* 0x00000005ff027819 */ /* 0x101fe40000011600 */
[----:B------:R-:W-:-:S03]  /*0050*/  SHF.R.U32.HI R3, RZ, 0x7, R0 ;  /* 0x00000007ff037819 */ /* 0x000fc60000011600 */
[----:B------:R-:W0:Y:S04]  /*0060*/  SHFL.IDX PT, R6, R2, RZ, 0x1f ;  /* 0x00001fff02067589 */ /* 0x000e2800000e0000 */
[----:B------:R1:W2:Y:S01]  /*0070*/  SHFL.IDX PT, R4, R3, RZ, 0x1f ;  /* 0x00001fff03047589 */ /* 0x0002a200000e0000 */
[----:B0-----:R-:W-:-:S13]  /*0080*/  ISETP.NE.OR P0, PT, R6, RZ, !P0 ;  /* 0x000000ff0600720c */ /* 0x001fda0004705670 */
[----:B-12---:R-:W-:Y:S05]  /*0090*/  @P0 BRA `(.L_x_1) ;  /* 0x0000000000200947 */ /* 0x006fea0003800000 */
[----:B------:R-:W-:Y:S02]  /*00a0*/  ULDC.64 UR4, c[0x0][0x198] ;  /* 0x0000660000047ab9 */ /* 0x000fe40000000a00 */
[----:B------:R-:W-:Y:S02]  /*00b0*/  UIADD3 UR6, UP0, UR4, 0xf0, URZ ;  /* 0x000000f004067890 */ /* 0x000fe4000ff1e03f */
[----:B------:R-:W-:Y:S02]  /*00c0*/  UIADD3 UR4, UP1, UR4, 0x1f0, URZ ;  /* 0x000001f004047890 */ /* 0x000fe4000ff3e03f */
[----:B------:R-:W-:Y:S02]  /*00d0*/  UIADD3.X UR7, URZ, UR5, URZ, UP0, !UPT ;  /* 0x000000053f077290 */ /* 0x000fe400087fe43f */
[----:B------:R-:W-:-:S07]  /*00e0*/  UIADD3.X UR5, URZ, UR5, URZ, UP1, !UPT ;  /* 0x000000053f057290 */ /* 0x000fce0008ffe43f */
[----:B------:R0:W-:Y:S02]  /*00f0*/  UTMACCTL.PF [UR6] ;  /* 0x00000000060079b9 */ /* 0x0001e40008040000 */
[----:B------:R0:W-:Y:S02]  /*0100*/  UTMACCTL.PF [UR4] ;  /* 0x00000000040079b9 */ /* 0x0001e40008040000 */
[----:B0-----:R-:W-:Y:S01]  /*0110*/  NOP ;  /* 0x0000000000007918 */ /* 0x001fe20000000000 */
.L_x_1:
[----:B------:R-:W-:Y:S05]  /*0120*/  BSYNC B0 ;  /* 0x0000000000007941 */ /* 0x000fea0003800000 */
.L_x_0:
[----:B------:R-:W0:Y:S02]  /*0130*/  SHFL.IDX PT, R3, R2, RZ, 0x1f ;  /* 0x00001fff02037589 */ /* 0x000e2400000e0000 */
[----:B0-----:R-:W-:-:S13]  /*0140*/  ISETP.NE.AND P0, PT, R3, RZ, PT ;  /* 0x000000ff0300720c */ /* 0x001fda0003f05270 */
[----:B------:R-:W-:Y:S05]  /*0150*/  @P0 BRA `(.L_x_2) ;  /* 0x0000000000600947 */ /* 0x000fea0003800000 */
[----:B------:R-:W0:Y:S01]  /*0160*/  S2UR UR8, SR_CgaCtaId ;  /* 0x00000000000879c3 */ /* 0x000e220000008800 */
[----:B------:R-:W-:Y:S01]  /*0170*/  UMOV UR4, 0x400 ;  /* 0x0000040000047882 */ /* 0x000fe20000000000 */
[----:B------:R-:W-:Y:S01]  /*0180*/  UMOV UR5, 0x1 ;  /* 0x0000000100057882 */ /* 0x000fe20000000000 */
[----:B------:R-:W-:Y:S01]  /*0190*/  UMOV UR6, 0x8 ;  /* 0x0000000800067882 */ /* 0x000fe20000000000 */
[----:B------:R-:W-:Y:S01]  /*01a0*/  ELECT P0, URZ, PT ;  /* 0x00000000003f782f */ /* 0x000fe20003800000 */
[----:B------:R-:W-:-:S04]  /*01b0*/  UIADD3 UR6, -UR6, 0x100000, URZ ;  /* 0x0010000006067890 */ /* 0x000fc8000fffe13f */
[----:B------:R-:W-:Y:S02]  /*01c0*/  USHF.L.U32 UR7, UR6, 0xb, URZ ;  /* 0x0000000b06077899 */ /* 0x000fe4000800063f */
[----:B------:R-:W-:Y:S02]  /*01d0*/  USHF.L.U32 UR6, UR6, 0x1, URZ ;  /* 0x0000000106067899 */ /* 0x000fe4000800063f */
[----:B0-----:R-:W-:Y:S02]  /*01e0*/  ULEA UR8, UR8, UR4, 0x18 ;  /* 0x0000000408087291 */ /* 0x001fe4000f8ec03f */
[----:B------:R-:W-:-:S04]  /*01f0*/  UIADD3 UR4, -UR5, 0x100000, URZ ;  /* 0x0010000005047890 */ /* 0x000fc8000fffe13f */
[----:B------:R-:W-:Y:S02]  /*0200*/  USHF.L.U32 UR5, UR4, 0xb, URZ ;  /* 0x0000000b04057899 */ /* 0x000fe4000800063f */
[----:B------:R-:W-:Y:S01]  /*0210*/  USHF.L.U32 UR4, UR4, 0x1, URZ ;  /* 0x0000000104047899 */ /* 0x000fe2000800063f */
[----:B------:R-:W0:Y:S11]  /*0220*/  FENCE.VIEW.ASYNC.S ;  /* 0x00000000000073c6 */ /* 0x000e360000000000 */
[----:B0-----:R0:W1:Y:S01]  /*0230*/  SYNCS.EXCH.64 URZ, [UR8], UR4 ;  /* 0x00000004083f75b2 */ /* 0x0010620008000100 */
[----:B------:R0:W2:Y:S01]  /*0240*/  SYNCS.EXCH.64 URZ, [UR8+0x28], UR6 ;  /* 0x00002806083f75b2 */ /* 0x0000a20008000100 */
[----:B------:R0:W3:Y:S01]  /*0250*/  SYNCS.EXCH.64 URZ, [UR8+0x8], UR4 ;  /* 0x00000804083f75b2 */ /* 0x0000e20008000100 */
[----:B------:R0:W4:Y:S01]  /*0260*/  SYNCS.EXCH.64 URZ, [UR8+0x30], UR6 ;  /* 0x00003006083f75b2 */ /* 0x0001220008000100 */
[----:B------:R0:W0:Y:S01]  /*0270*/  SYNCS.EXCH.64 URZ, [UR8+0x10], UR4 ;  /* 0x00001004083f75b2 */ /* 0x0000220008000100 */
[----:B------:R0:W0:Y:S01]  /*0280*/  SYNCS.EXCH.64 URZ, [UR8+0x38], UR6 ;  /* 0x00003806083f75b2 */ /* 0x0000220008000100 */
[----:B------:R0:W0:Y:S01]  /*0290*/  SYNCS.EXCH.64 URZ, [UR8+0x18], UR4 ;  /* 0x00001804083f75b2 */ /* 0x0000220008000100 */
[----:B------:R0:W0:Y:S01]  /*02a0*/  SYNCS.EXCH.64 URZ, [UR8+0x40], UR6 ;  /* 0x00004006083f75b2 */ /* 0x0000220008000100 */
[----:B------:R0:W0:Y:S01]  /*02b0*/  SYNCS.EXCH.64 URZ, [UR8+0x20], UR4 ;  /* 0x00002004083f75b2 */ /* 0x0000220008000100 */
[----:B------:R0:W0:Y:S01]  /*02c0*/  SYNCS.EXCH.64 URZ, [UR8+0x48], UR6 ;  /* 0x00004806083f75b2 */ /* 0x0000220008000100 */
[----:B------:R-:W-:Y:S01]  /*02d0*/  NOP ;  /* 0x0000000000007918 */ /* 0x000fe20000000000 */
.L_x_2:
[----:B------:R-:W5:Y:S01]  /*02e0*/  SHFL.IDX PT, R2, R2, RZ, 0x1f ;  /* 0x00001fff02027589 */ /* 0x000f6200000e0000 */
[----:B------:R-:W-:Y:S01]  /*02f0*/  SHF.R.S32.HI R5, RZ, 0x1f, R0 ;  /* 0x0000001fff057819 */ /* 0x000fe20000011400 */
[----:B0-----:R-:W0:Y:S01]  /*0300*/  S2UR UR8, SR_CTAID.X ;  /* 0x00000000000879c3 */ /* 0x001e220000002500 */
[----:B------:R-:W-:Y:S01]  /*0310*/  ELECT P0, URZ, PT ;  /* 0x00000000003f782f */ /* 0x000fe20003800000 */
[----:B------:R-:W1:Y:S01]  /*0320*/  S2R R8, SR_CTAID.Y ;  /* 0x0000000000087919 */ /* 0x000e620000002600 */
[----:B------:R-:W-:Y:S01]  /*0330*/  LEA.HI R5, R5, R0, RZ, 0x7 ;  /* 0x0000000005057211 */ /* 0x000fe200078f38ff */
[----:B------:R-:W-:Y:S01]  /*0340*/  ULDC UR4, c[0x0][0x154] ;  /* 0x0000550000047ab9 */ /* 0x000fe20000000800 */
[----:B------:R-:W-:Y:S01]  /*0350*/  NOP ;  /* 0x0000000000007918 */ /* 0x000fe20000000000 */
[----:B------:R-:W-:Y:S01]  /*0360*/  NOP ;  /* 0x0000000000007918 */ /* 0x000fe20000000000 */
[----:B------:R-:W-:Y:S01]  /*0370*/  LOP3.LUT R5, R5, 0xffffff80, RZ, 0xc0, !PT ;  /* 0xffffff8005057812 */ /* 0x000fe200078ec0ff */
[----:B------:R-:W2:Y:S04]  /*0380*/  LDC R14, c[0x0][0x140] ;  /* 0x00005000ff0e7b82 */ /* 0x000ea80000000800 */
[----:B------:R-:W-:-:S04]  /*0390*/  IMAD.IADD R5, R0, 0x1, -R5 ;  /* 0x0000000100057824 */ /* 0x000fc800078e0a05 */
[----:B------:R-:W3:Y:S01]  /*03a0*/  LDC R19, c[0x0][0x148] ;  /* 0x00005200ff137b82 */ /* 0x000ee20000000800 */
[----:B------:R-:W-:Y:S02]  /*03b0*/  SHF.R.S32.HI R10, RZ, 0x1f, R5 ;  /* 0x0000001fff0a7819 */ /* 0x000fe40000011405 */
[----:B------:R-:W-:Y:S02]  /*03c0*/  LOP3.LUT P2, RZ, R5, 0x7, RZ, 0xc0, !PT ;  /* 0x0000000705ff7812 */ /* 0x000fe4000784c0ff */
[----:B------:R-:W-:Y:S02]  /*03d0*/  LEA.HI R10, R10, R5, RZ, 0x3 ;  /* 0x000000050a0a7211 */ /* 0x000fe400078f18ff */
[----:B-----5:R-:W-:Y:S01]  /*03e0*/  ISETP.NE.OR P0, PT, R2, RZ, !P0 ;  /* 0x000000ff0200720c */ /* 0x020fe20004705670 */
[----:B------:R-:W5:Y:S01]  /*03f0*/  LDC R12, c[0x0][0x144] ;  /* 0x00005100ff0c7b82 */ /* 0x000f620000000800 */
[--C-:B------:R-:W-:Y:S02]  /*0400*/  SHF.R.S32.HI R2, RZ, 0x3, R10.reuse ;  /* 0x00000003ff027819 */ /* 0x100fe4000001140a */
[----:B------:R-:W-:-:S02]  /*0410*/  SHF.R.S32.HI R7, RZ, 0x1f, R10 ;  /* 0x0000001fff077819 */ /* 0x000fc4000001140a */
[----:B------:R-:W-:Y:S02]  /*0420*/  SHF.R.S32.HI R10, RZ, 0x1f, R3 ;  /* 0x0000001fff0a7819 */ /* 0x000fe40000011403 */
[----:B------:R-:W-:Y:S02]  /*0430*/  LEA.HI R7, R7, R2, RZ, 0x2 ;  /* 0x0000000207077211 */ /* 0x000fe400078f10ff */
[----:B------:R-:W-:Y:S02]  /*0440*/  LEA.HI R10, R10, R3, RZ, 0x2 ;  /* 0x000000030a0a7211 */ /* 0x000fe400078f10ff */
[----:B------:R-:W-:Y:S01]  /*0450*/  LOP3.LUT R7, R7, 0xfffffffc, RZ, 0xc0, !PT ;  /* 0xfffffffc07077812 */ /* 0x000fe200078ec0ff */
[----:B------:R-:W-:Y:S01]  /*0460*/  VOTEU.ALL UP0, P0 ;  /* 0x00000000003f7886 */ /* 0x000fe20000000000 */
[----:B-1----:R-:W-:Y:S01]  /*0470*/  I2FP.F32.U32 R11, R8 ;  /* 0x00000008000b7245 */ /* 0x002fe20000201000 */
[----:B------:R-:W-:Y:S01]  /*0480*/  VOTEU.ALL UP1, P0 ;  /* 0x00000000003f7886 */ /* 0x000fe20000020000 */
[----:B------:R-:W-:Y:S01]  /*0490*/  LOP3.LUT R10, R10, 0x3ffffffc, RZ, 0xc0, !PT ;  /* 0x3ffffffc0a0a7812 */ /* 0x000fe200078ec0ff */
[----:B------:R-:W-:Y:S01]  /*04a0*/  IMAD.IADD R7, R2, 0x1, -R7 ;  /* 0x0000000102077824 */ /* 0x000fe200078e0a07 */
[----:B------:R-:W1:Y:S01]  /*04b0*/  @!UP0 S2UR UR7, SR_CgaCtaId ;  /* 0x00000000000789c3 */ /* 0x000e620000008800 */
[----:B0-----:R-:W-:Y:S01]  /*04c0*/  I2FP.F32.U32 R2, UR8 ;  /* 0x0000000800027c45 */ /* 0x001fe20008201000 */
[----:B------:R-:W-:Y:S01]  /*04d0*/  FMUL R13, R11, UR4 ;  /* 0x000000040b0d7c20 */ /* 0x000fe20008400000 */
[----:B------:R-:W-:Y:S01]  /*04e0*/  ULDC UR4, c[0x0][0x150] ;  /* 0x0000540000047ab9 */ /* 0x000fe20000000800 */
[----:B------:R-:W-:Y:S01]  /*04f0*/  IMAD.IADD R10, R3, 0x1, -R10 ;  /* 0x00000001030a7824 */ /* 0x000fe200078e0a0a */
[----:B------:R-:W-:Y:S01]  /*0500*/  SHF.R.S32.HI R3, RZ, 0x1f, R6 ;  /* 0x0000001fff037819 */ /* 0x000fe20000011406 */
[----:B------:R-:W-:Y:S01]  /*0510*/  FMUL R11, R2, UR4 ;  /* 0x00000004020b7c20 */ /* 0x000fe20008400000 */
[----:B------:R-:W-:Y:S01]  /*0520*/  UMOV UR4, 0x20 ;  /* 0x0000002000047882 */ /* 0x000fe20000000000 */
[----:B------:R-:W0:Y:S01]  /*0530*/  F2I.U32.TRUNC.NTZ R13, R13 ;  /* 0x0000000d000d7305 */ /* 0x000e22000020f000 */
[----:B------:R-:W-:Y:S01]  /*0540*/  LEA.HI R3, R3, R6, RZ, 0x2 ;  /* 0x0000000603037211 */ /* 0x000fe200078f10ff */
[----:B------:R-:W-:Y:S01]  /*0550*/  IMAD R7, R10, 0x4, R7 ;  /* 0x000000040a077824 */ /* 0x000fe200078e0207 */
[----:B------:R-:W-:Y:S01]  /*0560*/  @!UP0 UMOV UR6, 0x400 ;  /* 0x0000040000068882 */ /* 0x000fe20000000000 */
[----:B------:R-:W-:-:S04]  /*0570*/  @!UP0 UIADD3 UR4, -UR4, 0x100000, URZ ;  /* 0x0010000004048890 */ /* 0x000fc8000fffe13f */
[----:B------:R-:W-:Y:S02]  /*0580*/  @!UP0 USHF.L.U32 UR5, UR4, 0xb, URZ ;  /* 0x0000000b04058899 */ /* 0x000fe4000800063f */
[----:B------:R-:W-:Y:S01]  /*0590*/  @!UP0 USHF.L.U32 UR4, UR4, 0x1, URZ ;  /* 0x0000000104048899 */ /* 0x000fe2000800063f */
[----:B------:R-:W-:Y:S01]  /*05a0*/  LOP3.LUT R3, R3, 0xfffffffc, RZ, 0xc0, !PT ;  /* 0xfffffffc03037812 */ /* 0x000fe200078ec0ff */
[C---:B------:R-:W-:Y:S01]  /*05b0*/  IMAD.SHL.U32 R2, R7.reuse, 0x4, RZ ;  /* 0x0000000407027824 */ /* 0x040fe200078e00ff */
[----:B--2---:R-:W-:Y:S01]  /*05c0*/  ISETP.EQ.U32.AND P3, PT, R14, 0x1, PT ;  /* 0x000000010e00780c */ /* 0x004fe20003f62070 */
[----:B------:R-:W2:Y:S01]  /*05d0*/  F2I.U32.TRUNC.NTZ R11, R11 ;  /* 0x0000000b000b7305 */ /* 0x000ea2000020f000 */
[----:B------:R-:W-:Y:S02]  /*05e0*/  VIADD R10, R4, 0xffffffff ;  /* 0xffffffff040a7836 */ /* 0x000fe40000000000 */
[----:B------:R-:W-:Y:S01]  /*05f0*/  IMAD.IADD R6, R6, 0x1, -R3 ;  /* 0x0000000106067824 */ /* 0x000fe200078e0a03 */
[----:B------:R-:W-:-:S02]  /*0600*/  LOP3.LUT R5, R7, 0xc, R2, 0x78, !PT ;  /* 0x0000000c07057812 */ /* 0x000fc400078e7802 */
[----:B------:R-:W-:Y:S01]  /*0610*/  ISETP.GE.U32.AND P5, PT, R10, 0x2, PT ;  /* 0x000000020a00780c */ /* 0x000fe20003fa6070 */
[----:B0-----:R-:W-:Y:S01]  /*0620*/  IMAD.MOV R20, RZ, RZ, -R13 ;  /* 0x000000ffff147224 */ /* 0x001fe200078e0a0d */
[----:B-1----:R-:W-:Y:S01]  /*0630*/  @!UP0 ULEA UR6, UR7, UR6, 0x18 ;  /* 0x0000000607068291 */ /* 0x002fe2000f8ec03f */
[C---:B------:R-:W-:Y:S01]  /*0640*/  ISETP.NE.AND P1, PT, R6.reuse, 0x3, PT ;  /* 0x000000030600780c */ /* 0x040fe20003f25270 */
[----:B------:R-:W-:Y:S01]  /*0650*/  VOTEU.ALL UP0, P0 ;  /* 0x00000000003f7886 */ /* 0x000fe20000000000 */
[----:B---3--:R-:W-:Y:S01]  /*0660*/  IMAD R2, R19, R20, R8 ;  /* 0x0000001413027224 */ /* 0x008fe200078e0208 */
[----:B------:R-:W-:Y:S02]  /*0670*/  ISETP.LT.U32.AND P0, PT, R5, 0x4, !P2 ;  /* 0x000000040500780c */ /* 0x000fe40005701070 */
[----:B------:R-:W-:Y:S01]  /*0680*/  ISETP.EQ.OR P1, PT, R6, RZ, !P1 ;  /* 0x000000ff0600720c */ /* 0x000fe20004f22670 */
[----:B--2---:R-:W-:Y:S01]  /*0690*/  IMAD.MOV R11, RZ, RZ, -R11 ;  /* 0x000000ffff0b7224 */ /* 0x004fe200078e0a0b */
[----:B------:R-:W-:-:S02]  /*06a0*/  ISETP.NE.AND P4, PT, R2, R5, PT ;  /* 0x000000050200720c */ /* 0x000fc40003f85270 */
[----:B------:R-:W-:Y:S01]  /*06b0*/  ISETP.EQ.AND P1, PT, R4, RZ, P1 ;  /* 0x000000ff0400720c */ /* 0x000fe20000f22270 */
[----:B-----5:R-:W-:Y:S01]  /*06c0*/  IMAD R11, R12, R11, UR8 ;  /* 0x000000080c0b7e24 */ /* 0x020fe2000f8e020b */
[----:B------:R-:W-:Y:S01]  /*06d0*/  ISETP.NE.AND P2, PT, R4, RZ, PT ;  /* 0x000000ff0400720c */ /* 0x000fe20003f45270 */
[----:B------:R-:W0:Y:S02]  /*06e0*/  FENCE.VIEW.ASYNC.S ;  /* 0x00000000000073c6 */ /* 0x000e240000000000 */
[----:B0-----:R0:W1:Y:S01]  /*06f0*/  @!UP0 SYNCS.EXCH.64 URZ, [UR6+0x60], UR4 ;  /* 0x00006004063f85b2 */ /* 0x0010620008000100 */
[----:B------:R-:W-:Y:S02]  /*0700*/  SEL R4, RZ, 0x1, !P1 ;  /* 0x00000001ff047807 */ /* 0x000fe40004800000 */
[----:B------:R-:W-:Y:S02]  /*0710*/  ISETP.EQ.OR P4, PT, R11, RZ, !P4 ;  /* 0x000000ff0b00720c */ /* 0x000fe40006782670 */
[----:B------:R-:W-:-:S02]  /*0720*/  SEL R4, R4, 0x2, P5 ;  /* 0x0000000204047807 */ /* 0x000fc40002800000 */
[----:B------:R-:W-:Y:S01]  /*0730*/  PLOP3.LUT P0, PT, P0, P4, PT, 0x80, 0x0 ;  /* 0x000000000000781c */ /* 0x000fe20000709070 */
[----:B------:R0:W2:Y:S01]  /*0740*/  @!UP1 SYNCS.EXCH.64 URZ, [UR6+0x68], UR4 ;  /* 0x00006804063f95b2 */ /* 0x0000a20008000100 */
[----:B------:R-:W-:Y:S01]  /*0750*/  NOP ;  /* 0x0000000000007918 */ /* 0x000fe20000000000 */
[----:B------:R-:W-:Y:S10]  /*0760*/  @!P3 BRA `(.L_x_3) ;  /* 0x000000000008b947 */ /* 0x000ff40003800000 */
[----:B-12-4-:R-:W-:Y:S01]  /*0770*/  UCGABAR_ARV ;  /* 0x00000000000079c7 */ /* 0x016fe20008000000 */
[----:B------:R-:W-:Y:S05]  /*0780*/  BRA `(.L_x_4) ;  /* 0x0000000000047947 */ /* 0x000fea0003800000 */
.L_x_3:
[----:B-12-4-:R-:W-:Y:S01]  /*0790*/  NOP ;  /* 0x0000000000007918 */ /* 0x016fe20000000000 */
.L_x_4:
[----:B------:R-:W1:Y:S01]  /*07a0*/  LDC R2, c[0x0][0x65c] ;  /* 0x00019700ff027b82 */ /* 0x000e620000000800 */
[----:B------:R-:W-:Y:S01]  /*07b0*/  IMAD.MOV.U32 R3, RZ, RZ, RZ ;  /* 0x000000ffff037224 */ /* 0x000fe200078e00ff */
[----:B-1----:R-:W-:Y:S01]  /*07c0*/  ISETP.NE.AND P4, PT, R2, 0x1, PT ;  /* 0x000000010200780c */ /* 0x002fe20003f85270 */
[----:B------:R-:W-:-:S12]  /*07d0*/  IMAD.U32 R2, RZ, RZ, UR8 ;  /* 0x00000008ff027e24 */ /* 0x000fd8000f8e00ff */
[----:B------:R-:W1:Y:S01]  /*07e0*/  @P4 LDC R15, c[0x0][0x10] ;  /* 0x00000400ff0f4b82 */ /* 0x000e620000000800 */
[----:B------:R-:W-:Y:S02]  /*07f0*/  @P4 IMAD.MOV.U32 R9, RZ, RZ, RZ ;  /* 0x000000ffff094224 */ /* 0x000fe400078e00ff */
[----:B------:R-:W-:-:S05]  /*0800*/  @P4 IMAD.MOV.U32 R7, RZ, RZ, RZ ;  /* 0x000000ffff074224 */ /* 0x000fca00078e00ff */
[----:B------:R-:W2:Y:S01]  /*0810*/  @!P4 LDC R13, c[0x0][0xc] ;  /* 0x00000300ff0dcb82 */ /* 0x000ea20000000800 */
[----:B-1----:R-:W-:-:S04]  /*0820*/  @P4 IMAD.WIDE.U32 R14, R15, UR8, R8 ;  /* 0x000000080f0e4c25 */ /* 0x002fc8000f8e0008 */
[----:B--2---:R-:W-:-:S04]  /*0830*/  @!P4 IMAD.WIDE.U32 R12, R8, R13, R2 ;  /* 0x0000000d080cc225 */ /* 0x004fc800078e0002 */
[----:B------:R-:W-:Y:S02]  /*0840*/  @P4 IMAD.MOV.U32 R2, RZ, RZ, R14 ;  /* 0x000000ffff024224 */ /* 0x000fe400078e000e */
[----:B------:R-:W-:Y:S02]  /*0850*/  @P4 IMAD.IADD R3, R15, 0x1, R7 ;  /* 0x000000010f034824 */ /* 0x000fe400078e0207 */
[----:B------:R-:W-:Y:S02]  /*0860*/  @!P4 IMAD.MOV.U32 R2, RZ, RZ, R12 ;  /* 0x000000ffff02c224 */ /* 0x000fe400078e000c */
[----:B------:R-:W-:Y:S01]  /*0870*/  @!P4 IMAD.MOV.U32 R3, RZ, RZ, R13 ;  /* 0x000000ffff03c224 */ /* 0x000fe200078e000d */
[----:B------:R-:W-:Y:S06]  /*0880*/  @!P3 BRA `(.L_x_5) ;  /* 0x00000000000cb947 */ /* 0x000fec0003800000 */
[----:B------:R-:W-:Y:S01]  /*0890*/  UCGABAR_WAIT ;  /* 0x0000000000007dc7 */ /* 0x000fe20008000000 */
[----:B------:R-:W-:Y:S01]  /*08a0*/  CCTL.IVALL ;  /* 0x00000000ff00798f */ /* 0x000fe20002000000 */
[----:B------:R-:W-:Y:S05]  /*08b0*/  BRA `(.L_x_6) ;  /* 0x0000000000047947 */ /* 0x000fea0003800000 */
.L_x_5:
[----:B------:R-:W-:Y:S06]  /*08c0*/  BAR.SYNC.DEFER_BLOCKING 0x0 ;  /* 0x0000000000007b1d */ /* 0x000fec0000010000 */
.L_x_6:
[----:B------:R-:W-:Y:S05]  /*08d0*/  @!P2 BRA `(.L_x_7) ;  /* 0x000000780074a947 */ /* 0x000fea0003800000 */
[----:B------:R-:W-:-:S13]  /*08e0*/  ISETP.GT.U32.AND P1, PT, R10, 0x1, PT ;  /* 0x000000010a00780c */ /* 0x000fda0003f24070 */
[----:B0-----:R-:W-:Y:S05]  /*08f0*/  @P1 EXIT ;  /* 0x000000000000194d */ /* 0x001fea0003800000 */
[----:B------:R-:W-:Y:S01]  /*0900*/  ULDC.64 UR4, c[0x0][0x650] ;  /* 0x0001940000047ab9 */ /* 0x000fe20000000a00 */
[----:B------:R-:W-:Y:S01]  /*0910*/  PRMT R14, RZ, 0x7610, R14 ;  /* 0x00007610ff0e7816 */ /* 0x000fe2000000000e */
[----:B------:R-:W-:Y:S01]  /*0920*/  IMAD.MOV.U32 R7, RZ, RZ, -0x1 ;  /* 0xffffffffff077424 */ /* 0x000fe200078e00ff */
[----:B------:R-:W-:Y:S01]  /*0930*/  ISETP.GE.U32.AND P1, PT, R2, UR4, PT ;  /* 0x0000000402007c0c */ /* 0x000fe2000bf26070 */
[----:B------:R-:W-:Y:S02]  /*0940*/  IMAD.MOV.U32 R10, RZ, RZ, -0x1 ;  /* 0xffffffffff0a7424 */ /* 0x000fe400078e00ff */
[----:B------:R-:W-:Y:S01]  /*0950*/  IMAD.MOV.U32 R6, RZ, RZ, -0x1 ;  /* 0xffffffffff067424 */ /* 0x000fe200078e00ff */
[----:B------:R-:W-:-:S13]  /*0960*/  ISETP.GE.U32.AND.EX P1, PT, R3, UR5, PT, P1 ;  /* 0x0000000503007c0c */ /* 0x000fda000bf26110 */
[----:B------:R-:W-:Y:S05]  /*0970*/  @P1 BRA `(.L_x_8) ;  /* 0x0000000400281947 */ /* 0x000fea0003800000 */
[----:B------:R-:W0:Y:S01]  /*0980*/  LDC.64 R22, c[0x0][0x628] ;  /* 0x00018a00ff167b82 */ /* 0x000e220000000a00 */
[----:B------:R-:W-:Y:S02]  /*0990*/  IMAD.MOV.U32 R6, RZ, RZ, R2 ;  /* 0x000000ffff067224 */ /* 0x000fe400078e0002 */
[----:B------:R-:W-:-:S05]  /*09a0*/  IMAD.MOV.U32 R7, RZ, RZ, R3 ;  /* 0x000000ffff077224 */ /* 0x000fca00078e0003 */
[----:B------:R-:W1:Y:S08]  /*09b0*/  LDC R10, c[0x0][0x630] ;  /* 0x00018c00ff0a7b82 */ /* 0x000e700000000800 */
[----:B------:R-:W2:Y:S01]  /*09c0*/  LDC.64 R24, c[0x0][0x620] ;  /* 0x00018800ff187b82 */ /* 0x000ea20000000a00 */
[----:B0-----:R-:W-:-:S04]  /*09d0*/  ISETP.NE.U32.AND P1, PT, R22, RZ, PT ;  /* 0x000000ff1600720c */ /* 0x001fc80003f25070 */
[----:B------:R-:W-:-:S13]  /*09e0*/  ISETP.NE.AND.EX P1, PT, R23, RZ, PT, P1 ;  /* 0x000000ff1700720c */ /* 0x000fda0003f25310 */
[----:B-12---:R-:W-:Y:S05]  /*09f0*/  @!P1 BRA `(.L_x_9) ;  /* 0x0000000000289947 */ /* 0x006fea0003800000 */
[----:B------:R-:W0:Y:S02]  /*0a00*/  LDC R15, c[0x0][0x634] ;  /* 0x00018d00ff0f7b82 */ /* 0x000e240000000800 */
[----:B0-----:R-:W-:-:S05]  /*0a10*/  IADD3 R15, P1, R2, R15, RZ ;  /* 0x0000000f020f7210 */ /* 0x001fca0007f3e0ff */
[----:B------:R-:W-:-:S04]  /*0a20*/  IMAD.X R17, RZ, RZ, R3, P1 ;  /* 0x000000ffff117224 */ /* 0x000fc800008e0603 */
[----:B------:R-:W-:-:S04]  /*0a30*/  IMAD.WIDE.U32 R6, R17, R22, RZ ;  /* 0x0000001611067225 */ /* 0x000fc800078e00ff */
[----:B------:R-:W-:-:S04]  /*0a40*/  IMAD.WIDE.U32 R12, P1, R15, R23, R6 ;  /* 0x000000170f0c7225 */ /* 0x000fc80007820006 */
[----:B------:R-:W-:-:S04]  /*0a50*/  IMAD.WIDE.U32 R6, R15, R22, RZ ;  /* 0x000000160f067225 */ /* 0x000fc800078e00ff */
[----:B------:R-:W-:Y:S01]  /*0a60*/  IMAD.X R15, RZ, RZ, RZ, P1 ;  /* 0x000000ffff0f7224 */ /* 0x000fe200008e06ff */
[----:B------:R-:W-:Y:S01]  /*0a70*/  IADD3 RZ, P1, R7, R12, RZ ;  /* 0x0000000c07ff7210 */ /* 0x000fe20007f3e0ff */
[----:B------:R-:W-:-:S04]  /*0a80*/  IMAD.MOV.U32 R14, RZ, RZ, R13 ;  /* 0x000000ffff0e7224 */ /* 0x000fc800078e000d */
[----:B------:R-:W-:-:S08]  /*0a90*/  IMAD.WIDE.U32.X R6, R17, R23, R14, P1 ;  /* 0x0000001711067225 */ /* 0x000fd000008e040e */
.L_x_9:
[----:B------:R-:W0:Y:S01]  /*0aa0*/  LDC.64 R22, c[0x0][0x640] ;  /* 0x00019000ff167b82 */ /* 0x000e220000000a00 */
[--C-:B------:R-:W-:Y:S01]  /*0ab0*/  SHF.R.U64 R26, R6, R10, R7.reuse ;  /* 0x0000000a061a7219 */ /* 0x100fe20000001207 */
[----:B------:R-:W-:Y:S01]  /*0ac0*/  IMAD R20, R19, R20, R8 ;  /* 0x0000001413147224 */ /* 0x000fe200078e0208 */
[----:B------:R-:W-:Y:S01]  /*0ad0*/  SHF.R.U32.HI R6, RZ, R10, R7 ;  /* 0x0000000aff067219 */ /* 0x000fe20000011607 */
[----:B------:R-:W-:Y:S01]  /*0ae0*/  IMAD.MOV.U32 R19, RZ, RZ, 0x1 ;  /* 0x00000001ff137424 */ /* 0x000fe200078e00ff */
[----:B------:R-:W-:-:S03]  /*0af0*/  IADD3 R9, P1, RZ, -R26, RZ ;  /* 0x8000001aff097210 */ /* 0x000fc60007f3e0ff */
[----:B------:R-:W1:Y:S02]  /*0b00*/  LDC R12, c[0x0][0x618] ;  /* 0x00018600ff0c7b82 */ /* 0x000e640000000800 */
[----:B------:R-:W-:-:S04]  /*0b10*/  IMAD.X R7, RZ, RZ, ~R6, P1 ;  /* 0x000000ffff077224 */ /* 0x000fc800008e0e06 */
[-C--:B------:R-:W-:Y:S02]  /*0b20*/  IMAD R10, R7, R24.reuse, RZ ;  /* 0x00000018070a7224 */ /* 0x080fe400078e02ff */
[----:B------:R-:W2:Y:S01]  /*0b30*/  LDC R16, c[0x0][0x608] ;  /* 0x00018200ff107b82 */ /* 0x000ea20000000800 */
[----:B------:R-:W-:-:S04]  /*0b40*/  IMAD.WIDE.U32 R6, R9, R24, R2 ;  /* 0x0000001809067225 */ /* 0x000fc800078e0002 */
[----:B------:R-:W-:-:S03]  /*0b50*/  IMAD R9, R9, R25, R10 ;  /* 0x0000001909097224 */ /* 0x000fc600078e020a */
[----:B------:R-:W3:Y:S01]  /*0b60*/  LDC R18, c[0x0][0x658] ;  /* 0x00019600ff127b82 */ /* 0x000ee20000000800 */
[----:B------:R-:W-:Y:S01]  /*0b70*/  IMAD.IADD R7, R7, 0x1, R9 ;  /* 0x0000000107077824 */ /* 0x000fe200078e0209 */
[----:B0-----:R-:W-:Y:S01]  /*0b80*/  ISETP.NE.U32.AND P1, PT, R22, RZ, PT ;  /* 0x000000ff1600720c */ /* 0x001fe20003f25070 */
[----:B------:R-:W-:-:S03]  /*0b90*/  IMAD.MOV.U32 R9, RZ, RZ, -0x1 ;  /* 0xffffffffff097424 */ /* 0x000fc600078e00ff */
[----:B------:R-:W-:Y:S02]  /*0ba0*/  ISETP.NE.AND.EX P1, PT, R23, RZ, PT, P1 ;  /* 0x000000ff1700720c */ /* 0x000fe40003f25310 */
[----:B------:R-:W0:Y:S01]  /*0bb0*/  LDC R17, c[0x0][0x600] ;  /* 0x00018000ff117b82 */ /* 0x000e220000000800 */
[-CC-:B-1----:R-:W-:Y:S02]  /*0bc0*/  SHF.R.U64 R14, R6, R12.reuse, R7.reuse ;  /* 0x0000000c060e7219 */ /* 0x182fe40000001207 */
[----:B------:R-:W-:-:S05]  /*0bd0*/  SHF.R.U32.HI R7, RZ, R12, R7 ;  /* 0x0000000cff077219 */ /* 0x000fca0000011607 */
[----:B------:R-:W1:Y:S01]  /*0be0*/  LDC R21, c[0x0][0x648] ;  /* 0x00019200ff157b82 */ /* 0x000e620000000800 */
[-CC-:B--2---:R-:W-:Y:S02]  /*0bf0*/  SHF.R.U64 R27, R14, R16.reuse, R7.reuse ;  /* 0x000000100e1b7219 */ /* 0x184fe40000001207 */
[----:B------:R-:W-:-:S05]  /*0c00*/  SHF.R.U32.HI R7, RZ, R16, R7 ;  /* 0x00000010ff077219 */ /* 0x000fca0000011607 */
[----:B------:R-:W2:Y:S01]  /*0c10*/  LDC R25, c[0x0][0x638] ;  /* 0x00018e00ff197b82 */ /* 0x000ea20000000800 */
[-C--:B---3--:R-:W-:Y:S02]  /*0c20*/  SHF.L.U32 R6, R9, R18.reuse, RZ ;  /* 0x0000001209067219 */ /* 0x088fe400000006ff */
[--C-:B------:R-:W-:Y:S02]  /*0c30*/  SHF.R.U64 R16, R27, R18, R7.reuse ;  /* 0x000000121b107219 */ /* 0x100fe40000001207 */
[----:B------:R-:W-:Y:S02]  /*0c40*/  LOP3.LUT R10, RZ, R6, RZ, 0x33, !PT ;  /* 0x00000006ff0a7212 */ /* 0x000fe400078e33ff */
[----:B------:R-:W-:Y:S01]  /*0c50*/  SHF.R.U32.HI R7, RZ, R18, R7 ;  /* 0x00000012ff077219 */ /* 0x000fe20000011607 */
[----:B------:R-:W3:Y:S01]  /*0c60*/  LDC R24, c[0x0][0x610] ;  /* 0x00018400ff187b82 */ /* 0x000ee20000000800 */
[----:B------:R-:W-:Y:S01]  /*0c70*/  IMAD.MOV.U32 R6, RZ, RZ, R16 ;  /* 0x000000ffff067224 */ /* 0x000fe200078e0010 */
[----:B------:R-:W-:Y:S06]  /*0c80*/  @!P1 BRA `(.L_x_10) ;  /* 0x0000000000289947 */ /* 0x000fec0003800000 */
[----:B------:R-:W4:Y:S02]  /*0c90*/  LDC R13, c[0x0][0x64c] ;  /* 0x00019300ff0d7b82 */ /* 0x000f240000000800 */
[----:B----4-:R-:W-:-:S05]  /*0ca0*/  IADD3 R13, P1, R16, R13, RZ ;  /* 0x0000000d100d7210 */ /* 0x010fca0007f3e0ff */
        /* <DEDUP_REMOVED lines=8> */
.L_x_10:
[----:B-1----:R-:W-:Y:S01]  /*0d30*/  SHF.R.U64 R8, R6, R21, R7 ;  /* 0x0000001506087219 */ /* 0x002fe20000001207 */
[----:B0-----:R-:W-:Y:S01]  /*0d40*/  VIADD R9, R17, 0xffffffff ;  /* 0xffffffff11097836 */ /* 0x001fe20000000000 */
[----:B------:R-:W-:Y:S02]  /*0d50*/  SHF.L.U32 R6, R19, R18, RZ ;  /* 0x0000001213067219 */ /* 0x000fe400000006ff */
[----:B------:R-:W-:Y:S01]  /*0d60*/  LOP3.LUT R7, R27, R10, RZ, 0xc0, !PT ;  /* 0x0000000a1b077212 */ /* 0x000fe200078ec0ff */
[----:B------:R-:W-:Y:S01]  /*0d70*/  IMAD.MOV R10, RZ, RZ, -R8 ;  /* 0x000000ffff0a7224 */ /* 0x000fe200078e0a08 */
[----:B------:R-:W-:Y:S02]  /*0d80*/  SEL R11, R11, R20, !P4 ;  /* 0x000000140b0b7207 */ /* 0x000fe40006000000 */
[----:B------:R-:W-:Y:S01]  /*0d90*/  LOP3.LUT R9, R14, R9, RZ, 0xc0, !PT ;  /* 0x000000090e097212 */ /* 0x000fe200078ec0ff */
[----:B------:R-:W-:Y:S02]  /*0da0*/  IMAD R8, R6, R8, R7 ;  /* 0x0000000806087224 */ /* 0x000fe400078e0207 */
[----:B--2---:R-:W-:-:S02]  /*0db0*/  IMAD R6, R10, R25, R16 ;  /* 0x000000190a067224 */ /* 0x004fc400078e0210 */
[----:B---3--:R-:W-:Y:S02]  /*0dc0*/  IMAD R11, R8, R24, R11 ;  /* 0x00000018080b7224 */ /* 0x008fe400078e020b */
[----:B------:R-:W-:Y:S02]  /*0dd0*/  IMAD R6, R6, R17, R9 ;  /* 0x0000001106067224 */ /* 0x000fe400078e0209 */
[----:B------:R-:W-:-:S03]  /*0de0*/  IMAD.MOV.U32 R14, RZ, RZ, 0x1 ;  /* 0x00000001ff0e7424 */ /* 0x000fc600078e00ff */
[----:B------:R-:W-:Y:S02]  /*0df0*/  SEL R10, R6, R11, !P4 ;  /* 0x0000000b060a7207 */ /* 0x000fe40006000000 */
[----:B------:R-:W-:Y:S01]  /*0e00*/  SEL R7, R11, R6, !P4 ;  /* 0x000000060b077207 */ /* 0x000fe20006000000 */
[----:B------:R-:W-:-:S07]  /*0e10*/  IMAD.MOV.U32 R6, RZ, RZ, R26 ;  /* 0x000000ffff067224 */ /* 0x000fce00078e001a */
.L_x_8:
[----:B------:R-:W-:-:S08]  /*0e20*/  NOP ;  /* 0x0000000000007918 */ /* 0x000fd00000000000 */
[----:B------:R-:W0:Y:S02]  /*0e30*/  USETMAXREG.TRY_ALLOC.CTAPOOL UP0, 0xe8 ;  /* 0x000000e8000079c8 */ /* 0x000e240008000600 */
[----:B0-----:R-:W-:-:S13]  /*0e40*/  PLOP3.LUT P1, PT, PT, PT, UP0, 0x80, 0x0 ;  /* 0x000000000000781c */ /* 0x001fda0003f2f008 */
[----:B------:R-:W-:Y:S05]  /*0e50*/  @!P1 BRA `(.L_x_8) ;  /* 0xfffffffc00f09947 */ /* 0x000fea000383ffff */
[----:B------:R-:W-:Y:S01]  /*0e60*/  ULDC.64 UR4, c[0x0][0x598] ;  /* 0x0001660000047ab9 */ /* 0x000fe20000000a00 */
[----:B------:R-:W-:Y:S01]  /*0e70*/  ULDC.64 UR20, c[0x0][0x208] ;  /* 0x0000820000147ab9 */ /* 0x000fe20000000a00 */
[----:B------:R-:W-:-:S04]  /*0e80*/  ISETP.NE.U32.AND P1, PT, RZ, UR4, PT ;  /* 0x00000004ff007c0c */ /* 0x000fc8000bf25070 */
[----:B------:R-:W-:-:S13]  /*0e90*/  ISETP.NE.AND.EX P1, PT, RZ, UR5, PT, P1 ;  /* 0x00000005ff007c0c */ /* 0x000fda000bf25310 */
[----:B------:R-:W-:Y:S05]  /*0ea0*/  @!P1 BRA `(.L_x_11) ;  /* 0x00000000001c9947 */ /* 0x000fea0003800000 */
[----:B------:R-:W0:Y:S02]  /*0eb0*/  LDC.64 R8, c[0x0][0x598] ;  /* 0x00016600ff087b82 */ /* 0x000e240000000a00 */
[----:B0-----:R-:W2:Y:S02]  /*0ec0*/  LDG.E.64 R8, desc[UR20][R8.64] ;  /* 0x0000001408087981 */ /* 0x001ea4000c1e1b00 */
[----:B--2---:R-:W-:-:S04]  /*0ed0*/  ISETP.NE.U32.AND P1, PT, R8, RZ, PT ;  /* 0x000000ff0800720c */ /* 0x004fc80003f25070 */
[----:B------:R-:W-:-:S13]  /*0ee0*/  ISETP.NE.AND.EX P1, PT, R9, RZ, PT, P1 ;  /* 0x000000ff0900720c */ /* 0x000fda0003f25310 */
[----:B------:R-:W-:Y:S05]  /*0ef0*/  @!P1 BRA `(.L_x_11) ;  /* 0x0000000000089947 */ /* 0x000fea0003800000 */
[----:B------:R0:W5:Y:S01]  /*0f00*/  LD.E R8, desc[UR20][R8.64] ;  /* 0x0000001408087980 */ /* 0x000162000c101900 */
[----:B------:R-:W-:Y:S05]  /*0f10*/  BRA `(.L_x_12) ;  /* 0x0000000000207947 */ /* 0x000fea0003800000 */
.L_x_11:
[----:B------:R-:W-:Y:S02]  /*0f20*/  ULDC.64 UR4, c[0x0][0x588] ;  /* 0x0001620000047ab9 */ /* 0x000fe40000000a00 */
[----:B------:R-:W-:-:S04]  /*0f30*/  ISETP.NE.U32.AND P1, PT, RZ, UR4, PT ;  /* 0x00000004ff007c0c */ /* 0x000fc8000bf25070 */
[----:B------:R-:W-:-:S13]  /*0f40*/  ISETP.NE.AND.EX P1, PT, RZ, UR5, PT, P1 ;  /* 0x00000005ff007c0c */ /* 0x000fda000bf25310 */
[----:B------:R-:W-:Y:S05]  /*0f50*/  @!P1 BRA `(.L_x_13) ;  /* 0x00000000000c9947 */ /* 0x000fea0003800000 */
[----:B------:R-:W0:Y:S02]  /*0f60*/  LDC.64 R8, c[0x0][0x588] ;  /* 0x00016200ff087b82 */ /* 0x000e240000000a00 */
[----:B0-----:R1:W5:Y:S01]  /*0f70*/  LDG.E R8, desc[UR20][R8.64] ;  /* 0x0000001408087981 */ /* 0x001362000c1e1900 */
[----:B------:R-:W-:Y:S05]  /*0f80*/  BRA `(.L_x_12) ;  /* 0x0000000000047947 */ /* 0x000fea0003800000 */
.L_x_13:
[----:B------:R-:W2:Y:S02]  /*0f90*/  LDC R8, c[0x0][0x580] ;  /* 0x00016000ff087b82 */ /* 0x000ea40000000800 */
.L_x_12:
[----:B------:R-:W-:Y:S02]  /*0fa0*/  ULDC.64 UR4, c[0x0][0x5a0] ;  /* 0x0001680000047ab9 */ /* 0x000fe40000000a00 */
[----:B------:R-:W-:-:S04]  /*0fb0*/  ISETP.NE.U32.AND P1, PT, RZ, UR4, PT ;  /* 0x00000004ff007c0c */ /* 0x000fc8000bf25070 */
[----:B------:R-:W-:-:S13]  /*0fc0*/  ISETP.NE.AND.EX P1, PT, RZ, UR5, PT, P1 ;  /* 0x00000005ff007c0c */ /* 0x000fda000bf25310 */
[----:B------:R-:W-:Y:S05]  /*0fd0*/  @!P1 BRA `(.L_x_14) ;  /* 0x00000000001c9947 */ /* 0x000fea0003800000 */
[----:B------:R-:W3:Y:S02]  /*0fe0*/  LDC.64 R12, c[0x0][0x5a0] ;  /* 0x00016800ff0c7b82 */ /* 0x000ee40000000a00 */
[----:B---3--:R-:W3:Y:S02]  /*0ff0*/  LDG.E.64 R12, desc[UR20][R12.64] ;  /* 0x000000140c0c7981 */ /* 0x008ee4000c1e1b00 */
[----:B---3--:R-:W-:-:S04]  /*1000*/  ISETP.NE.U32.AND P1, PT, R12, RZ, PT ;  /* 0x000000ff0c00720c */ /* 0x008fc80003f25070 */
[----:B------:R-:W-:-:S13]  /*1010*/  ISETP.NE.AND.EX P1, PT, R13, RZ, PT, P1 ;  /* 0x000000ff0d00720c */ /* 0x000fda0003f25310 */
[----:B------:R-:W-:Y:S05]  /*1020*/  @!P1 BRA `(.L_x_14) ;  /* 0x0000000000089947 */ /* 0x000fea0003800000 */
[----:B01----:R0:W5:Y:S01]  /*1030*/  LD.E R9, desc[UR20][R12.64] ;  /* 0x000000140c097980 */ /* 0x003162000c101900 */
[----:B------:R-:W-:Y:S05]  /*1040*/  BRA `(.L_x_15) ;  /* 0x0000000000207947 */ /* 0x000fea0003800000 */
.L_x_14:
[----:B------:R-:W-:Y:S02]  /*1050*/  ULDC.64 UR4, c[0x0][0x590] ;  /* 0x0001640000047ab9 */ /* 0x000fe40000000a00 */
[----:B------:R-:W-:-:S04]  /*1060*/  ISETP.NE.U32.AND P1, PT, RZ, UR4, PT ;  /* 0x00000004ff007c0c */ /* 0x000fc8000bf25070 */
[----:B------:R-:W-:-:S13]  /*1070*/  ISETP.NE.AND.EX P1, PT, RZ, UR5, PT, P1 ;  /* 0x00000005ff007c0c */ /* 0x000fda000bf25310 */
[----:B------:R-:W-:Y:S05]  /*1080*/  @!P1 BRA `(.L_x_16) ;  /* 0x00000000000c9947 */ /* 0x000fea0003800000 */
[----:B------:R-:W0:Y:S02]  /*1090*/  LDC.64 R12, c[0x0][0x590] ;  /* 0x00016400ff0c7b82 */ /* 0x000e240000000a00 */
[----:B01----:R1:W5:Y:S01]  /*10a0*/  LDG.E R9, desc[UR20][R12.64] ;  /* 0x000000140c097981 */ /* 0x003362000c1e1900 */
[----:B------:R-:W-:Y:S05]  /*10b0*/  BRA `(.L_x_15) ;  /* 0x0000000000047947 */ /* 0x000fea0003800000 */
.L_x_16:
[----:B01----:R-:W3:Y:S02]  /*10c0*/  LDC R9, c[0x0][0x584] ;  /* 0x00016100ff097b82 */ /* 0x003ee40000000800 */
.L_x_15:
[----:B------:R-:W-:-:S13]  /*10d0*/  LOP3.LUT P1, RZ, R14, 0xff, RZ, 0xc0, !PT ;  /* 0x000000ff0eff7812 */ /* 0x000fda000782c0ff */
[----:B------:R-:W-:Y:S05]  /*10e0*/  @!P1 EXIT ;  /* 0x000000000000994d */ /* 0x000fea0003800000 */
[----:B------:R-:W-:Y:S01]  /*10f0*/  ULDC UR4, c[0x0][0x28c] ;  /* 0x0000a30000047ab9 */ /* 0x000fe20000000800 */
[----:B------:R-:W-:Y:S01]  /*1100*/  LOP3.LUT R146, R4, 0x1, RZ, 0xfc, !PT ;  /* 0x0000000104927812 */ /* 0x000fe200078efcff */
[----:B------:R-:W-:-:S04]  /*1110*/  UIADD3 UR4, UR4, 0x7f, URZ ;  /* 0x0000007f04047890 */ /* 0x000fc8000fffe03f */
[----:B------:R-:W-:-:S04]  /*1120*/  USHF.R.S32.HI UR5, URZ, 0x1f, UR4 ;  /* 0x0000001f3f057899 */ /* 0x000fc80008011404 */
[----:B------:R-:W-:-:S03]  /*1130*/  ULEA.HI UR5, UR5, UR4, URZ, 0x7 ;  /* 0x0000000405057291 */ /* 0x000fc6000f8f383f */
[----:B------:R-:W-:Y:S01]  /*1140*/  UMOV UR4, URZ ;  /* 0x0000003f00047c82 */ /* 0x000fe20008000000 */
[----:B------:R-:W-:-:S03]  /*1150*/  USHF.R.S32.HI UR9, URZ, 0x7, UR5 ;  /* 0x000000073f097899 */ /* 0x000fc60008011405 */
[----:B------:R-:W-:-:S09]  /*1160*/  UMOV UR5, URZ ;  /* 0x0000003f00057c82 */ /* 0x000fd20008000000 */
.L_x_171:
[----:B------:R-:W-:Y:S01]  /*1170*/  LOP3.LUT R11, R0, 0x80, RZ, 0xc0, !PT ;  /* 0x00000080000b7812 */ /* 0x000fe200078ec0ff */
[----:B------:R-:W4:Y:S01]  /*1180*/  S2UR UR13, SR_CgaCtaId ;  /* 0x00000000000d79c3 */ /* 0x000f220000008800 */
[----:B------:R-:W-:Y:S01]  /*1190*/  UMOV UR12, 0x400 ;  /* 0x00000400000c7882 */ /* 0x000fe20000000000 */
[----:B------:R-:W-:Y:S01]  /*11a0*/  UMOV UR6, URZ ;  /* 0x0000003f00067c82 */ /* 0x000fe20008000000 */
[----:B------:R-:W-:Y:S01]  /*11b0*/  SHF.R.U32.HI R11, RZ, 0x7, R11 ;  /* 0x00000007ff0b7819 */ /* 0x000fe2000001160b */
[----:B------:R-:W-:Y:S01]  /*11c0*/  UMOV UR7, URZ ;  /* 0x0000003f00077c82 */ /* 0x000fe20008000000 */
[----:B------:R-:W-:Y:S02]  /*11d0*/  CS2R R20, SRZ ;  /* 0x0000000000147805 */ /* 0x000fe4000001ff00 */
[----:B------:R-:W-:Y:S02]  /*11e0*/  CS2R R18, SRZ ;  /* 0x0000000000127805 */ /* 0x000fe4000001ff00 */
[----:B------:R-:W-:Y:S01]  /*11f0*/  CS2R R22, SRZ ;  /* 0x0000000000167805 */ /* 0x000fe2000001ff00 */
[----:B01---5:R-:W0:Y:S01]  /*1200*/  LDC R12, c[0x0][0x28c] ;  /* 0x0000a300ff0c7b82 */ /* 0x023e220000000800 */
[----:B------:R-:W1:Y:S01]  /*1210*/  SHFL.IDX PT, R11, R11, RZ, 0x1f ;  /* 0x00001fff0b0b7589 */ /* 0x000e6200000e0000 */
[----:B------:R-:W-:-:S02]  /*1220*/  CS2R R88, SRZ ;  /* 0x0000000000587805 */ /* 0x000fc4000001ff00 */
[----:B------:R-:W-:Y:S02]  /*1230*/  CS2R R90, SRZ ;  /* 0x00000000005a7805 */ /* 0x000fe4000001ff00 */
[----:B------:R-:W-:Y:S02]  /*1240*/  CS2R R92, SRZ ;  /* 0x00000000005c7805 */ /* 0x000fe4000001ff00 */
[----:B------:R-:W-:Y:S02]  /*1250*/  CS2R R94, SRZ ;  /* 0x00000000005e7805 */ /* 0x000fe4000001ff00 */
[----:B------:R-:W-:Y:S02]  /*1260*/  CS2R R96, SRZ ;  /* 0x0000000000607805 */ /* 0x000fe4000001ff00 */
[----:B------:R-:W-:Y:S02]  /*1270*/  CS2R R98, SRZ ;  /* 0x0000000000627805 */ /* 0x000fe4000001ff00 */
        /* <DEDUP_REMOVED lines=16> */
[----:B0-----:R-:W-:Y:S02]  /*1380*/  ISETP.GE.AND P1, PT, R12, 0x1, PT ;  /* 0x000000010c00780c */ /* 0x001fe40003f26270 */
[----:B------:R-:W-:Y:S02]  /*1390*/  CS2R R132, SRZ ;  /* 0x0000000000847805 */ /* 0x000fe4000001ff00 */
[----:B-1----:R-:W-:-:S02]  /*13a0*/  R2UR UR8, R11 ;  /* 0x000000000b0872ca */ /* 0x002fc400000e0000 */
[----:B------:R-:W-:Y:S02]  /*13b0*/  CS2R R134, SRZ ;  /* 0x0000000000867805 */ /* 0x000fe4000001ff00 */
[----:B------:R-:W-:Y:S02]  /*13c0*/  CS2R R136, SRZ ;  /* 0x0000000000887805 */ /* 0x000fe4000001ff00 */
[----:B------:R-:W-:Y:S02]  /*13d0*/  CS2R R138, SRZ ;  /* 0x00000000008a7805 */ /* 0x000fe4000001ff00 */
[----:B------:R-:W-:Y:S02]  /*13e0*/  CS2R R140, SRZ ;  /* 0x00000000008c7805 */ /* 0x000fe4000001ff00 */
[----:B------:R-:W-:Y:S02]  /*13f0*/  CS2R R142, SRZ ;  /* 0x00000000008e7805 */ /* 0x000fe4000001ff00 */
[----:B------:R-:W-:Y:S01]  /*1400*/  CS2R R144, SRZ ;  /* 0x0000000000907805 */ /* 0x000fe2000001ff00 */
[----:B------:R-:W-:Y:S01]  /*1410*/  IMAD.U32 R15, RZ, RZ, UR4 ;  /* 0x00000004ff0f7e24 */ /* 0x000fe2000f8e00ff */
[----:B------:R-:W-:-:S02]  /*1420*/  CS2R R56, SRZ ;  /* 0x0000000000387805 */ /* 0x000fc4000001ff00 */
[----:B------:R-:W-:Y:S02]  /*1430*/  CS2R R58, SRZ ;  /* 0x00000000003a7805 */ /* 0x000fe4000001ff00 */
[----:B------:R-:W-:Y:S02]  /*1440*/  CS2R R60, SRZ ;  /* 0x00000000003c7805 */ /* 0x000fe4000001ff00 */
[----:B------:R-:W-:Y:S02]  /*1450*/  CS2R R62, SRZ ;  /* 0x00000000003e7805 */ /* 0x000fe4000001ff00 */
[----:B------:R-:W-:Y:S01]  /*1460*/  CS2R R64, SRZ ;  /* 0x0000000000407805 */ /* 0x000fe2000001ff00 */
[----:B------:R-:W-:Y:S01]  /*1470*/  ULEA.HI UR10, UR8, UR8, URZ, 0x1 ;  /* 0x00000008080a7291 */ /* 0x000fe2000f8f083f */
[----:B------:R-:W-:Y:S02]  /*1480*/  CS2R R66, SRZ ;  /* 0x0000000000427805 */ /* 0x000fe4000001ff00 */
[----:B------:R-:W-:-:S02]  /*1490*/  CS2R R68, SRZ ;  /* 0x0000000000447805 */ /* 0x000fc4000001ff00 */
[----:B------:R-:W-:Y:S01]  /*14a0*/  CS2R R70, SRZ ;  /* 0x0000000000467805 */ /* 0x000fe2000001ff00 */
[----:B------:R-:W-:Y:S01]  /*14b0*/  ULOP3.LUT UR11, UR10, 0x7fffe, URZ, 0xc0, !UPT ;  /* 0x0007fffe0a0b7892 */ /* 0x000fe2000f8ec03f */
[----:B------:R-:W-:Y:S01]  /*14c0*/  CS2R R72, SRZ ;  /* 0x0000000000487805 */ /* 0x000fe2000001ff00 */
[----:B----4-:R-:W-:Y:S01]  /*14d0*/  ULEA UR10, UR13, UR12, 0x18 ;  /* 0x0000000c0d0a7291 */ /* 0x010fe2000f8ec03f */
[----:B------:R-:W-:Y:S01]  /*14e0*/  CS2R R74, SRZ ;  /* 0x00000000004a7805 */ /* 0x000fe2000001ff00 */
[----:B------:R-:W-:Y:S01]  /*14f0*/  UIADD3 UR11, UR8, -UR11, URZ ;  /* 0x8000000b080b7290 */ /* 0x000fe2000fffe03f */
[----:B------:R-:W-:Y:S01]  /*1500*/  CS2R R76, SRZ ;  /* 0x00000000004c7805 */ /* 0x000fe2000001ff00 */
[----:B------:R-:W-:Y:S01]  /*1510*/  UMOV UR12, UR5 ;  /* 0x00000005000c7c82 */ /* 0x000fe20008000000 */
[----:B------:R-:W-:Y:S01]  /*1520*/  UMOV UR8, URZ ;  /* 0x0000003f00087c82 */ /* 0x000fe20008000000 */
[----:B------:R-:W-:Y:S01]  /*1530*/  ULEA UR11, UR11, UR10, 0xd ;  /* 0x0000000a0b0b7291 */ /* 0x000fe2000f8e683f */
[----:B------:R-:W-:-:S02]  /*1540*/  CS2R R78, SRZ ;  /* 0x00000000004e7805 */ /* 0x000fc4000001ff00 */
[----:B------:R-:W-:Y:S02]  /*1550*/  CS2R R80, SRZ ;  /* 0x0000000000507805 */ /* 0x000fe4000001ff00 */
[----:B------:R-:W-:Y:S01]  /*1560*/  CS2R R82, SRZ ;  /* 0x0000000000527805 */ /* 0x000fe2000001ff00 */
[----:B------:R-:W-:Y:S01]  /*1570*/  UIADD3 UR11, UR11, 0x100, URZ ;  /* 0x000001000b0b7890 */ /* 0x000fe2000fffe03f */
[----:B------:R-:W-:Y:S02]  /*1580*/  CS2R R84, SRZ ;  /* 0x0000000000547805 */ /* 0x000fe4000001ff00 */
[----:B------:R-:W-:Y:S02]  /*1590*/  CS2R R86, SRZ ;  /* 0x0000000000567805 */ /* 0x000fe4000001ff00 */
[----:B------:R-:W-:Y:S01]  /*15a0*/  CS2R R24, SRZ ;  /* 0x0000000000187805 */ /* 0x000fe2000001ff00 */
[----:B------:R-:W-:Y:S01]  /*15b0*/  USHF.R.U32.HI UR11, URZ, 0x4, UR11 ;  /* 0x000000043f0b7899 */ /* 0x000fe2000801160b */
[----:B------:R-:W-:-:S02]  /*15c0*/  CS2R R26, SRZ ;  /* 0x00000000001a7805 */ /* 0x000fc4000001ff00 */
[----:B------:R-:W-:Y:S02]  /*15d0*/  CS2R R28, SRZ ;  /* 0x00000000001c7805 */ /* 0x000fe4000001ff00 */
[----:B------:R-:W-:Y:S01]  /*15e0*/  CS2R R30, SRZ ;  /* 0x00000000001e7805 */ /* 0x000fe2000001ff00 */
[----:B------:R-:W-:Y:S01]  /*15f0*/  ULOP3.LUT UR11, UR11, 0x3fff, URZ, 0xc0, !UPT ;  /* 0x00003fff0b0b7892 */ /* 0x000fe2000f8ec03f */
        /* <DEDUP_REMOVED lines=11> */
[----:B------:R-:W-:Y:S01]  /*16b0*/  CS2R R54, SRZ ;  /* 0x0000000000367805 */ /* 0x000fe2000001ff00 */
[----:B--2---:R-:W-:Y:S06]  /*16c0*/  @!P1 BRA `(.L_x_17) ;  /* 0x00000008009c9947 */ /* 0x004fec0003800000 */
[----:B------:R-:W-:-:S13]  /*16d0*/  ISETP.NE.AND P2, PT, R146, 0x3, PT ;  /* 0x000000039200780c */ /* 0x000fda0003f45270 */
[----:B------:R-:W-:Y:S05]  /*16e0*/  @!P2 BRA `(.L_x_18) ;  /* 0x000000000004a947 */ /* 0x000fea0003800000 */
[----:B------:R-:W-:Y:S01]  /*16f0*/  BPT.TRAP 0x1 ;  /* 0x000000040000795c */ /* 0x000fe20000300000 */
.L_x_18:
[----:B------:R-:W-:Y:S01]  /*1700*/  ULEA UR6, UR5, UR10, 0x3 ;  /* 0x0000000a05067291 */ /* 0x000fe2000f8e183f */
[----:B------:R-:W-:-:S05]  /*1710*/  IMAD.U32 R11, RZ, RZ, UR4 ;  /* 0x00000004ff0b7e24 */ /* 0x000fca000f8e00ff */
[----:B------:R-:W-:-:S04]  /*1720*/  SHF.L.U32 R11, R11, 0x1f, RZ ;  /* 0x0000001f0b0b7819 */ /* 0x000fc800000006ff */
[----:B------:R0:W1:Y:S01]  /*1730*/  SYNCS.PHASECHK.TRANS64.TRYWAIT P1, [UR6], R11 ;  /* 0x0000000bff0075a7 */ /* 0x0000620008020146 */
[----:B------:R-:W-:Y:S05]  /*1740*/  @!P2 BRA `(.L_x_19) ;  /* 0x000000000004a947 */ /* 0x000fea0003800000 */
[----:B------:R-:W-:Y:S01]  /*1750*/  BPT.TRAP 0x1 ;  /* 0x000000040000795c */ /* 0x000fe20000300000 */
.L_x_19:
[----:B-1----:R-:W-:Y:S05]  /*1760*/  @P1 BRA `(.L_x_20) ;  /* 0x0000000000081947 */ /* 0x002fea0003800000 */
[----:B------:R-:W1:Y:S02]  /*1770*/  SYNCS.PHASECHK.TRANS64.TRYWAIT P1, [UR6], R11 ;  /* 0x0000000bff0075a7 */ /* 0x000e640008020146 */
[----:B-1----:R-:W-:Y:S05]  /*1780*/  @!P1 BRA `(.L_x_21) ;  /* 0x0000008000489947 */ /* 0x002fea0003800000 */
.L_x_20:
[----:B------:R-:W-:Y:S01]  /*1790*/  UIADD3 UR6, UR10, 0x28100, URZ ;  /* 0x000281000a067890 */ /* 0x000fe2000fffe03f */
[----:B------:R-:W-:Y:S01]  /*17a0*/  WARPGROUP.ARRIVE ;  /* 0x00000000000079c5 */ /* 0x000fe20000000000 */
[----:B------:R-:W-:Y:S01]  /*17b0*/  ULOP3.LUT UR8, UR11, 0x10000, URZ, 0xfc, !UPT ;  /* 0x000100000b087892 */ /* 0x000fe2000f8efc3f */
[----:B------:R-:W-:Y:S01]  /*17c0*/  CS2R R20, SRZ ;  /* 0x0000000000147805 */ /* 0x000fe2000001ff00 */
[----:B------:R-:W-:Y:S01]  /*17d0*/  USHF.R.U32.HI UR6, URZ, 0x4, UR6 ;  /* 0x000000043f067899 */ /* 0x000fe20008011606 */
[----:B------:R-:W-:Y:S01]  /*17e0*/  CS2R R18, SRZ ;  /* 0x0000000000127805 */ /* 0x000fe2000001ff00 */
[----:B------:R-:W-:Y:S01]  /*17f0*/  ULEA UR8, UR5, UR8, 0xb ;  /* 0x0000000805087291 */ /* 0x000fe2000f8e583f */
[----:B------:R-:W-:Y:S01]  /*1800*/  CS2R R22, SRZ ;  /* 0x0000000000167805 */ /* 0x000fe2000001ff00 */
[----:B------:R-:W-:Y:S01]  /*1810*/  ULOP3.LUT UR6, UR6, 0x3fff, URZ, 0xc0, !UPT ;  /* 0x00003fff06067892 */ /* 0x000fe2000f8ec03f */
[----:B------:R-:W-:Y:S01]  /*1820*/  CS2R R88, SRZ ;  /* 0x0000000000587805 */ /* 0x000fe2000001ff00 */
[----:B------:R-:W-:Y:S01]  /*1830*/  UMOV UR13, 0x40000040 ;  /* 0x40000040000d7882 */ /* 0x000fe20000000000 */
[----:B------:R-:W-:Y:S01]  /*1840*/  UMOV UR15, 0x40000040 ;  /* 0x40000040000f7882 */ /* 0x000fe20000000000 */
[----:B------:R-:W-:Y:S01]  /*1850*/  ULOP3.LUT UR6, UR6, 0x10000, URZ, 0xfc, !UPT ;  /* 0x0001000006067892 */ /* 0x000fe2000f8efc3f */
[----:B------:R-:W-:Y:S01]  /*1860*/  CS2R R90, SRZ ;  /* 0x00000000005a7805 */ /* 0x000fe2000001ff00 */
[----:B------:R-:W-:Y:S01]  /*1870*/  UMOV UR12, UR8 ;  /* 0x00000008000c7c82 */ /* 0x000fe20008000000 */
[----:B------:R-:W-:Y:S01]  /*1880*/  CS2R R92, SRZ ;  /* 0x00000000005c7805 */ /* 0x000fe2000001ff00 */
[----:B------:R-:W-:Y:S01]  /*1890*/  ULEA UR7, UR5, UR6, 0x9 ;  /* 0x0000000605077291 */ /* 0x000fe2000f8e483f */
[----:B------:R-:W-:Y:S01]  /*18a0*/  CS2R R94, SRZ ;  /* 0x00000000005e7805 */ /* 0x000fe2000001ff00 */
[----:B------:R-:W-:Y:S01]  /*18b0*/  UIADD3 UR6, UR8, 0x400, URZ ;  /* 0x0000040008067890 */ /* 0x000fe2000fffe03f */
[----:B------:R-:W-:-:S02]  /*18c0*/  CS2R R96, SRZ ;  /* 0x0000000000607805 */ /* 0x000fc4000001ff00 */
[----:B------:R-:W-:Y:S02]  /*18d0*/  CS2R R98, SRZ ;  /* 0x0000000000627805 */ /* 0x000fe4000001ff00 */
[----:B------:R-:W-:Y:S02]  /*18e0*/  CS2R R100, SRZ ;  /* 0x0000000000647805 */ /* 0x000fe4000001ff00 */
[----:B------:R-:W-:Y:S01]  /*18f0*/  CS2R R102, SRZ ;  /* 0x0000000000667805 */ /* 0x000fe2000001ff00 */
[----:B------:R-:W-:Y:S01]  /*1900*/  UMOV UR14, UR7 ;  /* 0x00000007000e7c82 */ /* 0x000fe20008000000 */
[----:B------:R-:W-:Y:S01]  /*1910*/  CS2R R104, SRZ ;  /* 0x0000000000687805 */ /* 0x000fe2000001ff00 */
[----:B------:R-:W-:Y:S01]  /*1920*/  QGMMA.64x64x32.F32.E5M2.E5M2 R56, gdesc[UR12], RZ, !UPT ;  /* 0x00e000000c3879f3 */ /* 0x000fe2000c7038ff */
[----:B------:R-:W-:Y:S01]  /*1930*/  UMOV UR12, UR6 ;  /* 0x00000006000c7c82 */ /* 0x000fe20008000000 */
[----:B------:R-:W-:Y:S01]  /*1940*/  UMOV UR13, 0x40000040 ;  /* 0x40000040000d7882 */ /* 0x000fe20000000000 */
[----:B------:R-:W-:Y:S01]  /*1950*/  UIADD3 UR6, UR8, 0x402, URZ ;  /* 0x0000040208067890 */ /* 0x000fe2000fffe03f */
[----:B------:R-:W-:Y:S01]  /*1960*/  QGMMA.64x64x32.F32.E5M2.E5M2 R24, gdesc[UR12], RZ, !UPT ;  /* 0x00e000000c1879f3 */ /* 0x000fe2000c7038ff */
[----:B------:R-:W-:Y:S01]  /*1970*/  UIADD3 UR12, UR8, 0x2, URZ ;  /* 0x00000002080c7890 */ /* 0x000fe2000fffe03f */
[----:B------:R-:W-:Y:S01]  /*1980*/  CS2R R106, SRZ ;  /* 0x00000000006a7805 */ /* 0x000fe2000001ff00 */
[----:B------:R-:W-:Y:S01]  /*1990*/  UIADD3 UR14, UR7, 0x2, URZ ;  /* 0x00000002070e7890 */ /* 0x000fe2000fffe03f */
[----:B------:R-:W-:Y:S01]  /*19a0*/  CS2R R108, SRZ ;  /* 0x00000000006c7805 */ /* 0x000fe2000001ff00 */
[----:B------:R-:W-:Y:S01]  /*19b0*/  UMOV UR13, 0x40000040 ;  /* 0x40000040000d7882 */ /* 0x000fe20000000000 */
[----:B------:R-:W-:Y:S01]  /*19c0*/  UMOV UR15, 0x40000040 ;  /* 0x40000040000f7882 */ /* 0x000fe20000000000 */
        /* <DEDUP_REMOVED lines=17> */
[----:B------:R-:W-:Y:S01]  /*1ae0*/  CS2R R144, SRZ ;  /* 0x0000000000907805 */ /* 0x000fe2000001ff00 */
[----:B------:R-:W-:Y:S01]  /*1af0*/  QGMMA.64x64x32.F32.E5M2.E5M2 R56, gdesc[UR12], R56 ;  /* 0x00e000000c3879f3 */ /* 0x000fe20008703838 */
[----:B------:R-:W-:Y:S01]  /*1b00*/  UMOV UR12, UR6 ;  /* 0x00000006000c7c82 */ /* 0x000fe20008000000 */
[----:B------:R-:W-:Y:S01]  /*1b10*/  UMOV UR13, 0x40000040 ;  /* 0x40000040000d7882 */ /* 0x000fe20000000000 */
[----:B------:R-:W-:Y:S01]  /*1b20*/  UIADD3 UR6, UR8, 0x404, URZ ;  /* 0x0000040408067890 */ /* 0x000fe2000fffe03f */
[----:B------:R-:W-:Y:S01]  /*1b30*/  QGMMA.64x64x32.F32.E5M2.E5M2 R24, gdesc[UR12], R24 ;  /* 0x00e000000c1879f3 */ /* 0x000fe20008703818 */
[----:B------:R-:W-:-:S02]  /*1b40*/  UIADD3 UR12, UR8, 0x4, URZ ;  /* 0x00000004080c7890 */ /* 0x000fc4000fffe03f */
[----:B------:R-:W-:Y:S01]  /*1b50*/  UIADD3 UR14, UR7, 0x4, URZ ;  /* 0x00000004070e7890 */ /* 0x000fe2000fffe03f */
[----:B------:R-:W-:Y:S01]  /*1b60*/  UMOV UR13, 0x40000040 ;  /* 0x40000040000d7882 */ /* 0x000fe20000000000 */
[----:B------:R-:W-:-:S07]  /*1b70*/  UMOV UR15, 0x40000040 ;  /* 0x40000040000f7882 */ /* 0x000fce0000000000 */
[----:B------:R-:W-:Y:S01]  /*1b80*/  QGMMA.64x64x32.F32.E5M2.E5M2 R56, gdesc[UR12], R56 ;  /* 0x00e000000c3879f3 */ /* 0x000fe20008703838 */
[----:B------:R-:W-:Y:S01]  /*1b90*/  UMOV UR12, UR6 ;  /* 0x00000006000c7c82 */ /* 0x000fe20008000000 */
[----:B------:R-:W-:Y:S01]  /*1ba0*/  UMOV UR13, 0x40000040 ;  /* 0x40000040000d7882 */ /* 0x000fe20000000000 */
[----:B------:R-:W-:Y:S01]  /*1bb0*/  UMOV UR6, 0x4 ;  /* 0x0000000400067882 */ /* 0x000fe20000000000 */
[----:B------:R-:W-:Y:S01]  /*1bc0*/  QGMMA.64x64x32.F32.E5M2.E5M2 R24, gdesc[UR12], R24 ;  /* 0x00e000000c1879f3 */ /* 0x000fe20008703818 */
[----:B------:R-:W-:Y:S02]  /*1bd0*/  UIADD3 UR14, UR7, 0x6, URZ ;  /* 0x00000006070e7890 */ /* 0x000fe4000fffe03f */
[----:B------:R-:W-:Y:S01]  /*1be0*/  UIADD3 UR12, UR8, 0x6, URZ ;  /* 0x00000006080c7890 */ /* 0x000fe2000fffe03f */
[----:B------:R-:W-:Y:S01]  /*1bf0*/  ULDC UR7, c[0x0][0x50c] ;  /* 0x0001430000077ab9 */ /* 0x000fe20000000800 */
[----:B------:R-:W-:Y:S02]  /*1c00*/  UIADD3 UR8, UR8, 0x406, URZ ;  /* 0x0000040608087890 */ /* 0x000fe4000fffe03f */
[----:B------:R-:W-:Y:S01]  /*1c10*/  UISETP.NE.AND UP0, UPT, UR7, 0x4, UPT ;  /* 0x000000040700788c */ /* 0x000fe2000bf05270 */
[----:B------:R-:W-:Y:S01]  /*1c20*/  UMOV UR13, 0x40000040 ;  /* 0x40000040000d7882 */ /* 0x000fe20000000000 */
[----:B------:R-:W-:-:S02]  /*1c30*/  UMOV UR15, 0x40000040 ;  /* 0x40000040000f7882 */ /* 0x000fc40000000000 */
[----:B------:R-:W-:-:S06]  /*1c40*/  USEL UR7, URZ, 0x1, UP0 ;  /* 0x000000013f077887 */ /* 0x000fcc0008000000 */
[----:B------:R-:W-:Y:S01]  /*1c50*/  ISETP.NE.AND P1, PT, RZ, UR7, PT ;  /* 0x00000007ff007c0c */ /* 0x000fe2000bf25270 */
[----:B------:R-:W-:Y:S01]  /*1c60*/  QGMMA.64x64x32.F32.E5M2.E5M2 R56, gdesc[UR12], R56 ;  /* 0x00e000000c3879f3 */ /* 0x000fe20008703838 */
[----:B------:R-:W-:Y:S01]  /*1c70*/  UMOV UR12, UR8 ;  /* 0x00000008000c7c82 */ /* 0x000fe20008000000 */
[----:B------:R-:W-:Y:S02]  /*1c80*/  UMOV UR13, 0x40000040 ;  /* 0x40000040000d7882 */ /* 0x000fe40000000000 */
[----:B------:R-:W-:Y:S08]  /*1c90*/  QGMMA.64x64x32.F32.E5M2.E5M2 R24, gdesc[UR12], R24, gsb0 ;  /* 0x00e000000c1879f3 */ /* 0x000ff00008003818 */
[----:B------:R-:W-:Y:S05]  /*1ca0*/  @!P1 BRA `(.L_x_22) ;  /* 0x0000000400089947 */ /* 0x000fea0003800000 */
[----:B------:R-:W-:Y:S02]  /*1cb0*/  WARPGROUP.DEPBAR.LE gsb0, 0x0 ;  /* 0x00008000000079c5 */ /* 0x000fe40000010000 */
[----:B------:R-:W-:-:S01]  /*1cc0*/  FADD R145, RZ, R56 ;  /* 0x00000038ff917221 */ /* 0x000fc20000000000 */
[----:B------:R-:W-:Y:S01]  /*1cd0*/  FADD R144, RZ, R57 ;  /* 0x00000039ff907221 */ /* 0x000fe20000000000 */
        /* <DEDUP_REMOVED lines=62> */
[----:B------:R-:W-:-:S06]  /*20c0*/  UMOV UR6, URZ ;  /* 0x0000003f00067c82 */ /* 0x000fcc0008000000 */
.L_x_22:
[----:B------:R-:W-:-:S04]  /*20d0*/  UIADD3 UR12, UR5, 0x1, URZ ;  /* 0x00000001050c7890 */ /* 0x000fc8000fffe03f */
[----:B------:R-:W-:-:S04]  /*20e0*/  UISETP.NE.AND UP0, UPT, UR12, 0x5, UPT ;  /* 0x000000050c00788c */ /* 0x000fc8000bf05270 */
[----:B------:R-:W-:Y:S02]  /*20f0*/  USEL UR8, URZ, 0x1, UP0 ;  /* 0x000000013f087887 */ /* 0x000fe40008000000 */
[----:B------:R-:W-:Y:S02]  /*2100*/  USEL UR12, UR12, URZ, UP0 ;  /* 0x0000003f0c0c7287 */ /* 0x000fe40008000000 */
[----:B------:R-:W-:-:S06]  /*2110*/  ULOP3.LUT UR8, UR4, UR8, URZ, 0x3c, !UPT ;  /* 0x0000000804087292 */ /* 0x000fcc000f8e3c3f */
[----:B------:R-:W-:Y:S01]  /*2120*/  IMAD.U32 R15, RZ, RZ, UR8 ;  /* 0x00000008ff0f7e24 */ /* 0x000fe2000f8e00ff */
[----:B------:R-:W-:-:S06]  /*2130*/  UMOV UR8, 0x1 ;  /* 0x0000000100087882 */ /* 0x000fcc0000000000 */
.L_x_17:
[----:B------:R-:W-:-:S04]  /*2140*/  UISETP.LT.AND UP0, UPT, UR9, 0x1, UPT ;  /* 0x000000010900788c */ /* 0x000fc8000bf01270 */
[----:B------:R-:W-:-:S04]  /*2150*/  USEL UR13, UR9, 0x1, UP0 ;  /* 0x00000001090d7887 */ /* 0x000fc80008000000 */
[----:B------:R-:W-:-:S04]  /*2160*/  UIADD3 UR13, UR9, -UR13, URZ ;  /* 0x8000000d090d7290 */ /* 0x000fc8000fffe03f */
[----:B------:R-:W-:-:S06]  /*2170*/  UISETP.GE.AND UP0, UPT, UR13, 0x1, UPT ;  /* 0x000000010d00788c */ /* 0x000fcc000bf06270 */
[----:B------:R-:W-:-:S13]  /*2180*/  PLOP3.LUT P1, PT, PT, PT, UP0, 0x80, 0x0 ;  /* 0x000000000000781c */ /* 0x000fda0003f2f008 */
[----:B------:R-:W-:Y:S05]  /*2190*/  @!P1 BRA `(.L_x_23) ;  /* 0x0000000800749947 */ /* 0x000fea0003800000 */
[----:B01----:R-:W-:Y:S01]  /*21a0*/  IMAD.U32 R11, RZ, RZ, UR13 ;  /* 0x0000000dff0b7e24 */ /* 0x003fe2000f8e00ff */
[----:B------:R-:W-:Y:S01]  /*21b0*/  ULDC UR14, c[0x0][0x50c] ;  /* 0x00014300000e7ab9 */ /* 0x000fe20000000800 */
[----:B------:R-:W-:-:S07]  /*21c0*/  IMAD.U32 R12, RZ, RZ, UR5 ;  /* 0x00000005ff0c7e24 */ /* 0x000fce000f8e00ff */
.L_x_31:
[----:B------:R-:W-:-:S13]  /*21d0*/  ISETP.NE.AND P2, PT, R146, 0x3, PT ;  /* 0x000000039200780c */ /* 0x000fda0003f45270 */
[----:B0-----:R-:W-:Y:S05]  /*21e0*/  @!P2 BRA `(.L_x_24) ;  /* 0x000000000004a947 */ /* 0x001fea0003800000 */
[----:B------:R-:W-:Y:S01]  /*21f0*/  BPT.TRAP 0x1 ;  /* 0x000000040000795c */ /* 0x000fe20000300000 */
.L_x_24:
[----:B------:R-:W0:Y:S01]  /*2200*/  S2UR UR13, SR_CgaCtaId ;  /* 0x00000000000d79c3 */ /* 0x000e220000008800 */
[----:B------:R-:W-:Y:S01]  /*2210*/  UMOV UR10, 0x400 ;  /* 0x00000400000a7882 */ /* 0x000fe20000000000 */
[----:B------:R-:W-:Y:S01]  /*2220*/  SHF.L.U32 R13, R15, 0x1f, RZ ;  /* 0x0000001f0f0d7819 */ /* 0x000fe200000006ff */
[----:B0-----:R-:W-:-:S04]  /*2230*/  ULEA UR10, UR13, UR10, 0x18 ;  /* 0x0000000a0d0a7291 */ /* 0x001fc8000f8ec03f */
[----:B------:R-:W-:-:S09]  /*2240*/  ULEA UR13, UR12, UR10, 0x3 ;  /* 0x0000000a0c0d7291 */ /* 0x000fd2000f8e183f */
[----:B------:R0:W1:Y:S01]  /*2250*/  SYNCS.PHASECHK.TRANS64.TRYWAIT P1, [UR13], R13 ;  /* 0x0000000dff0075a7 */ /* 0x000062000802014d */
[----:B------:R-:W-:Y:S05]  /*2260*/  @!P2 BRA `(.L_x_25) ;  /* 0x000000000004a947 */ /* 0x000fea0003800000 */
[----:B------:R-:W-:Y:S01]  /*2270*/  BPT.TRAP 0x1 ;  /* 0x000000040000795c */ /* 0x000fe20000300000 */
.L_x_25:
[----:B-1----:R-:W-:Y:S05]  /*2280*/  @P1 BRA `(.L_x_26) ;  /* 0x0000000000081947 */ /* 0x002fea0003800000 */
[----:B------:R-:W1:Y:S02]  /*2290*/  SYNCS.PHASECHK.TRANS64.TRYWAIT P1, [UR13], R13 ;  /* 0x0000000dff0075a7 */ /* 0x000e64000802014d */
[----:B-1----:R-:W-:Y:S05]  /*22a0*/  @!P1 BRA `(.L_x_27) ;  /* 0x0000007400989947 */ /* 0x002fea0003800000 */
.L_x_26:
[----:B------:R-:W-:Y:S01]  /*22b0*/  UIADD3 UR13, UR10, 0x28100, URZ ;  /* 0x000281000a0d7890 */ /* 0x000fe2000fffe03f */
[----:B------:R-:W-:Y:S01]  /*22c0*/  WARPGROUP.ARRIVE ;  /* 0x00000000000079c5 */ /* 0x000fe20000000000 */
[----:B------:R-:W-:Y:S02]  /*22d0*/  UISETP.NE.AND UP0, UPT, UR7, URZ, UPT ;  /* 0x0000003f0700728c */ /* 0x000fe4000bf05270 */
[----:B------:R-:W-:Y:S02]  /*22e0*/  USHF.R.U32.HI UR13, URZ, 0x4, UR13 ;  /* 0x000000043f0d7899 */ /* 0x000fe4000801160d */
[----:B------:R-:W-:Y:S02]  /*22f0*/  USEL UR8, UR8, URZ, !UP0 ;  /* 0x0000003f08087287 */ /* 0x000fe4000c000000 */
[----:B------:R-:W-:Y:S02]  /*2300*/  ULOP3.LUT UR13, UR13, 0x3fff, URZ, 0xc0, !UPT ;  /* 0x00003fff0d0d7892 */ /* 0x000fe4000f8ec03f */
[----:B------:R-:W-:-:S02]  /*2310*/  ULOP3.LUT UR7, UR11, 0x10000, URZ, 0xfc, !UPT ;  /* 0x000100000b077892 */ /* 0x000fc4000f8efc3f */
[----:B------:R-:W-:Y:S02]  /*2320*/  ULOP3.LUT UR13, UR13, 0x10000, URZ, 0xfc, !UPT ;  /* 0x000100000d0d7892 */ /* 0x000fe4000f8efc3f */
[----:B------:R-:W-:Y:S02]  /*2330*/  UISETP.NE.U32.AND UP0, UPT, UR8, URZ, UPT ;  /* 0x0000003f0800728c */ /* 0x000fe4000bf05070 */
[----:B------:R-:W-:Y:S02]  /*2340*/  ULEA UR8, UR12, UR7, 0xb ;  /* 0x000000070c087291 */ /* 0x000fe4000f8e583f */
[----:B------:R-:W-:Y:S02]  /*2350*/  ULEA UR7, UR12, UR13, 0x9 ;  /* 0x0000000d0c077291 */ /* 0x000fe4000f8e483f */
[----:B------:R-:W-:Y:S01]  /*2360*/  UIADD3 UR13, UR8, 0x400, URZ ;  /* 0x00000400080d7890 */ /* 0x000fe2000fffe03f */
[----:B------:R-:W-:Y:S02]  /*2370*/  UMOV UR17, 0x40000040 ;  /* 0x4000004000117882 */ /* 0x000fe40000000000 */
[----:B------:R-:W-:Y:S01]  /*2380*/  UMOV UR16, UR8 ;  /* 0x0000000800107c82 */ /* 0x000fe20008000000 */
[----:B------:R-:W-:Y:S01]  /*2390*/  UMOV UR19, 0x40000040 ;  /* 0x4000004000137882 */ /* 0x000fe20000000000 */
[----:B------:R-:W-:Y:S01]  /*23a0*/  UMOV UR18, UR7 ;  /* 0x0000000700127c82 */ /* 0x000fe20008000000 */
[----:B------:R-:W-:Y:S01]  /*23b0*/  UIADD3 UR6, UR6, 0x4, URZ ;  /* 0x0000000406067890 */ /* 0x000fe2000fffe03f */
[----:B------:R-:W-:Y:S01]  /*23c0*/  QGMMA.64x64x32.F32.E5M2.E5M2 R56, gdesc[UR16], R56, UP0 ;  /* 0x00e00000103879f3 */ /* 0x000fe2000bf03838 */
[----:B------:R-:W-:Y:S01]  /*23d0*/  UMOV UR16, UR13 ;  /* 0x0000000d00107c82 */ /* 0x000fe20008000000 */
[----:B------:R-:W-:Y:S01]  /*23e0*/  UMOV UR17, 0x40000040 ;  /* 0x4000004000117882 */ /* 0x000fe20000000000 */
[----:B------:R-:W-:Y:S01]  /*23f0*/  UIADD3 UR13, UR8, 0x402, URZ ;  /* 0x00000402080d7890 */ /* 0x000fe2000fffe03f */
[----:B------:R-:W-:Y:S01]  /*2400*/  QGMMA.64x64x32.F32.E5M2.E5M2 R24, gdesc[UR16], R24, UP0 ;  /* 0x00e00000101879f3 */ /* 0x000fe2000bf03818 */
[----:B------:R-:W-:-:S02]  /*2410*/  UIADD3 UR16, UR8, 0x2, URZ ;  /* 0x0000000208107890 */ /* 0x000fc4000fffe03f */
[----:B------:R-:W-:Y:S01]  /*2420*/  UIADD3 UR18, UR7, 0x2, URZ ;  /* 0x0000000207127890 */ /* 0x000fe2000fffe03f */
[----:B------:R-:W-:Y:S01]  /*2430*/  UMOV UR17, 0x40000040 ;  /* 0x4000004000117882 */ /* 0x000fe20000000000 */
[----:B------:R-:W-:Y:S01]  /*2440*/  UMOV UR19, 0x40000040 ;  /* 0x4000004000137882 */ /* 0x000fe20000000000 */
[----:B------:R-:W-:-:S06]  /*2450*/  UISETP.NE.AND UP0, UPT, UR6, UR14, UPT ;  /* 0x0000000e0600728c */ /* 0x000fcc000bf05270 */
[----:B------:R-:W-:Y:S01]  /*2460*/  QGMMA.64x64x32.F32.E5M2.E5M2 R56, gdesc[UR16], R56 ;  /* 0x00e00000103879f3 */ /* 0x000fe20008703838 */
[----:B------:R-:W-:Y:S01]  /*2470*/  UMOV UR16, UR13 ;  /* 0x0000000d00107c82 */ /* 0x000fe20008000000 */
[----:B------:R-:W-:Y:S01]  /*2480*/  UMOV UR17, 0x40000040 ;  /* 0x4000004000117882 */ /* 0x000fe20000000000 */
[----:B------:R-:W-:Y:S01]  /*2490*/  UIADD3 UR13, UR8, 0x404, URZ ;  /* 0x00000404080d7890 */ /* 0x000fe2000fffe03f */
[----:B------:R-:W-:Y:S01]  /*24a0*/  QGMMA.64x64x32.F32.E5M2.E5M2 R24, gdesc[UR16], R24 ;  /* 0x00e00000101879f3 */ /* 0x000fe20008703818 */
[----:B------:R-:W-:Y:S02]  /*24b0*/  UIADD3 UR16, UR8, 0x4, URZ ;  /* 0x0000000408107890 */ /* 0x000fe4000fffe03f */
[----:B------:R-:W-:Y:S01]  /*24c0*/  UIADD3 UR18, UR7, 0x4, URZ ;  /* 0x0000000407127890 */ /* 0x000fe2000fffe03f */
[----:B------:R-:W-:Y:S01]  /*24d0*/  UMOV UR17, 0x40000040 ;  /* 0x4000004000117882 */ /* 0x000fe20000000000 */
[----:B------:R-:W-:-:S07]  /*24e0*/  UMOV UR19, 0x40000040 ;  /* 0x4000004000137882 */ /* 0x000fce0000000000 */
[----:B------:R-:W-:Y:S01]  /*24f0*/  QGMMA.64x64x32.F32.E5M2.E5M2 R56, gdesc[UR16], R56 ;  /* 0x00e00000103879f3 */ /* 0x000fe20008703838 */
[----:B------:R-:W-:Y:S01]  /*2500*/  UMOV UR16, UR13 ;  /* 0x0000000d00107c82 */ /* 0x000fe20008000000 */
[----:B------:R-:W-:Y:S02]  /*2510*/  UMOV UR17, 0x40000040 ;  /* 0x4000004000117882 */ /* 0x000fe40000000000 */
[----:B------:R-:W-:Y:S01]  /*2520*/  QGMMA.64x64x32.F32.E5M2.E5M2 R24, gdesc[UR16], R24 ;  /* 0x00e00000101879f3 */ /* 0x000fe20008703818 */
[----:B------:R-:W-:Y:S02]  /*2530*/  UIADD3 UR16, UR8, 0x6, URZ ;  /* 0x0000000608107890 */ /* 0x000fe4000fffe03f */
[----:B------:R-:W-:Y:S02]  /*2540*/  UIADD3 UR18, UR7, 0x6, URZ ;  /* 0x0000000607127890 */ /* 0x000fe4000fffe03f */
[----:B------:R-:W-:Y:S01]  /*2550*/  UIADD3 UR8, UR8, 0x406, URZ ;  /* 0x0000040608087890 */ /* 0x000fe2000fffe03f */
[----:B------:R-:W-:Y:S01]  /*2560*/  UMOV UR17, 0x40000040 ;  /* 0x4000004000117882 */ /* 0x000fe20000000000 */
[----:B------:R-:W-:Y:S01]  /*2570*/  UMOV UR19, 0x40000040 ;  /* 0x4000004000137882 */ /* 0x000fe20000000000 */
[----:B------:R-:W-:-:S06]  /*2580*/  USEL UR7, URZ, 0x1, UP0 ;  /* 0x000000013f077887 */ /* 0x000fcc0008000000 */
[----:B------:R-:W-:Y:S01]  /*2590*/  ISETP.NE.AND P1, PT, RZ, UR7, PT ;  /* 0x00000007ff007c0c */ /* 0x000fe2000bf25270 */
[----:B------:R-:W-:Y:S01]  /*25a0*/  QGMMA.64x64x32.F32.E5M2.E5M2 R56, gdesc[UR16], R56 ;  /* 0x00e00000103879f3 */ /* 0x000fe20008703838 */
[----:B------:R-:W-:Y:S01]  /*25b0*/  UMOV UR16, UR8 ;  /* 0x0000000800107c82 */ /* 0x000fe20008000000 */
[----:B------:R-:W-:Y:S02]  /*25c0*/  UMOV UR17, 0x40000040 ;  /* 0x4000004000117882 */ /* 0x000fe40000000000 */
[----:B------:R-:W-:Y:S03]  /*25d0*/  QGMMA.64x64x32.F32.E5M2.E5M2 R24, gdesc[UR16], R24, gsb0 ;  /* 0x00e00000101879f3 */ /* 0x000fe60008003818 */
[----:B------:R-:W-:-:S05]  /*25e0*/  WARPGROUP.DEPBAR.LE gsb0, 0x1 ;  /* 0x00008000000079c5 */ /* 0x000fca0000010100 */
[----:B------:R-:W-:Y:S05]  /*25f0*/  @!P1 BRA `(.L_x_28) ;  /* 0x0000000400089947 */ /* 0x000fea0003800000 */
[----:B------:R-:W-:Y:S02]  /*2600*/  WARPGROUP.DEPBAR.LE gsb0, 0x0 ;  /* 0x00008000000079c5 */ /* 0x000fe40000010000 */
[----:B------:R-:W-:-:S01]  /*2610*/  FADD R145, R56, R145 ;  /* 0x0000009138917221 */ /* 0x000fc20000000000 */
[----:B------:R-:W-:Y:S01]  /*2620*/  FADD R144, R57, R144 ;  /* 0x0000009039907221 */ /* 0x000fe20000000000 */
        /* <DEDUP_REMOVED lines=62> */
[----:B------:R-:W-:-:S06]  /*2a10*/  UMOV UR6, URZ ;  /* 0x0000003f00067c82 */ /* 0x000fcc0008000000 */
.L_x_28:
[----:B------:R-:W-:Y:S05]  /*2a20*/  @!P2 BRA `(.L_x_29) ;  /* 0x000000000004a947 */ /* 0x000fea0003800000 */
[----:B------:R-:W-:Y:S01]  /*2a30*/  BPT.TRAP 0x1 ;  /* 0x000000040000795c */ /* 0x000fe20000300000 */
.L_x_29:
[----:B01----:R-:W-:Y:S02]  /*2a40*/  @P0 LEA R13, R12, UR10, 0x3 ;  /* 0x0000000a0c0d0c11 */ /* 0x003fe4000f8e18ff */
[----:B------:R-:W-:-:S03]  /*2a50*/  ISETP.GT.U32.AND P1, PT, R4, 0x1, PT ;  /* 0x000000010400780c */ /* 0x000fc60003f24070 */
[----:B------:R-:W-:-:S05]  /*2a60*/  @P0 VIADD R14, R13, 0x28 ;  /* 0x000000280d0e0836 */ /* 0x000fca0000000000 */
[----:B------:R-:W-:-:S04]  /*2a70*/  @P0 PRMT R14, R5, 0x654, R14 ;  /* 0x00000654050e0816 */ /* 0x000fc8000000000e */
[----:B------:R0:W-:Y:S01]  /*2a80*/  @P0 SYNCS.ARRIVE.TRANS64.RED.A1T0 RZ, [R14+URZ], RZ ;  /* 0x000000ff0eff09a7 */ /* 0x0001e2000810043f */
[----:B------:R-:W-:Y:S05]  /*2a90*/  @P1 BRA `(.L_x_30) ;  /* 0x0000000000041947 */ /* 0x000fea0003800000 */
[----:B------:R-:W-:Y:S01]  /*2aa0*/  BPT.TRAP 0x1 ;  /* 0x000000040000795c */ /* 0x000fe20000300000 */
.L_x_30:
[----:B------:R-:W-:Y:S01]  /*2ab0*/  UIADD3 UR12, UR12, 0x1, URZ ;  /* 0x000000010c0c7890 */ /* 0x000fe2000fffe03f */
[C---:B------:R-:W-:Y:S01]  /*2ac0*/  ISETP.GT.AND P2, PT, R11.reuse, 0x1, PT ;  /* 0x000000010b00780c */ /* 0x040fe20003f44270 */
[----:B------:R-:W-:Y:S02]  /*2ad0*/  VIADD R12, R12, 0x1 ;  /* 0x000000010c0c7836 */ /* 0x000fe40000000000 */
[----:B------:R-:W-:Y:S01]  /*2ae0*/  UISETP.NE.AND UP0, UPT, UR12, 0x5, UPT ;  /* 0x000000050c00788c */ /* 0x000fe2000bf05270 */
[----:B------:R-:W-:Y:S02]  /*2af0*/  VIADD R11, R11, 0xffffffff ;  /* 0xffffffff0b0b7836 */ /* 0x000fe40000000000 */
[C---:B------:R-:W-:Y:S01]  /*2b00*/  ISETP.NE.AND P1, PT, R12.reuse, 0x5, PT ;  /* 0x000000050c00780c */ /* 0x040fe20003f25270 */
[----:B------:R-:W-:Y:S02]  /*2b10*/  USEL UR8, URZ, 0x1, UP0 ;  /* 0x000000013f087887 */ /* 0x000fe40008000000 */
[----:B------:R-:W-:Y:S01]  /*2b20*/  USEL UR12, UR12, URZ, UP0 ;  /* 0x0000003f0c0c7287 */ /* 0x000fe20008000000 */
[----:B------:R-:W-:-:S03]  /*2b30*/  SEL R12, R12, RZ, P1 ;  /* 0x000000ff0c0c7207 */ /* 0x000fc60000800000 */
[----:B------:R-:W-:Y:S01]  /*2b40*/  LOP3.LUT R15, R15, UR8, RZ, 0x3c, !PT ;  /* 0x000000080f0f7c12 */ /* 0x000fe2000f8e3cff */
[----:B------:R-:W-:Y:S01]  /*2b50*/  UMOV UR8, 0x1 ;  /* 0x0000000100087882 */ /* 0x000fe20000000000 */
[----:B------:R-:W-:Y:S06]  /*2b60*/  @P2 BRA `(.L_x_31) ;  /* 0xfffffff400982947 */ /* 0x000fec000383ffff */
.L_x_23:
[----:B------:R-:W-:Y:S01]  /*2b70*/  UISETP.NE.AND UP0, UPT, UR6, URZ, UPT ;  /* 0x0000003f0600728c */ /* 0x000fe2000bf05270 */
[----:B01----:R-:W0:Y:S03]  /*2b80*/  LDC R11, c[0x0][0x28c] ;  /* 0x0000a300ff0b7b82 */ /* 0x003e260000000800 */
[----:B------:R-:W-:-:S06]  /*2b90*/  USEL UR6, URZ, 0x1, !UP0 ;  /* 0x000000013f067887 */ /* 0x000fcc000c000000 */
[----:B------:R-:W-:Y:S02]  /*2ba0*/  ISETP.NE.AND P1, PT, RZ, UR6, PT ;  /* 0x00000006ff007c0c */ /* 0x000fe4000bf25270 */
[----:B0-----:R-:W-:-:S11]  /*2bb0*/  ISETP.GE.AND P2, PT, R11, 0x1, PT ;  /* 0x000000010b00780c */ /* 0x001fd60003f46270 */
[----:B------:R-:W-:Y:S05]  /*2bc0*/  @!P1 BRA `(.L_x_32) ;  /* 0x0000000400049947 */ /* 0x000fea0003800000 */
[----:B------:R-:W-:Y:S02]  /*2bd0*/  WARPGROUP.DEPBAR.LE gsb0, 0x0 ;  /* 0x00008000000079c5 */ /* 0x000fe40000010000 */
[----:B------:R-:W-:Y:S01]  /*2be0*/  FADD R145, R56, R145 ;  /* 0x0000009138917221 */ /* 0x000fe20000000000 */
        /* <DEDUP_REMOVED lines=62> */
[----:B------:R-:W-:-:S07]  /*2fd0*/  FADD R20, R20, R55 ;  /* 0x0000003714147221 */ /* 0x000fce0000000000 */
.L_x_32:
[----:B------:R-:W-:Y:S02]  /*2fe0*/  WARPGROUP.DEPBAR.LE gsb0, 0x0 ;  /* 0x00008000000079c5 */ /* 0x000fe40000010000 */
[----:B------:R-:W-:Y:S05]  /*2ff0*/  @!P2 BRA `(.L_x_33) ;  /* 0x000000000050a947 */ /* 0x000fea0003800000 */
[----:B------:R-:W-:-:S13]  /*3000*/  ISETP.NE.AND P1, PT, R146, 0x3, PT ;  /* 0x000000039200780c */ /* 0x000fda0003f25270 */
[----:B------:R-:W-:Y:S05]  /*3010*/  @!P1 BRA `(.L_x_34) ;  /* 0x0000000000049947 */ /* 0x000fea0003800000 */
[----:B------:R-:W-:Y:S01]  /*3020*/  BPT.TRAP 0x1 ;  /* 0x000000040000795c */ /* 0x000fe20000300000 */
.L_x_34:
[----:B------:R-:W-:Y:S01]  /*3030*/  BSSY B0, `(.L_x_35) ;  /* 0x000000e000007945 */ /* 0x000fe20003800000 */
[----:B------:R-:W-:-:S03]  /*3040*/  ISETP.GT.U32.AND P1, PT, R4, 0x1, PT ;  /* 0x000000010400780c */ /* 0x000fc60003f24070 */
[----:B------:R-:W-:Y:S10]  /*3050*/  @!P0 BRA `(.L_x_36) ;  /* 0x00000000002c8947 */ /* 0x000ff40003800000 */
[----:B------:R-:W-:-:S04]  /*3060*/  UISETP.LT.AND UP0, UPT, UR9, 0x1, UPT ;  /* 0x000000010900788c */ /* 0x000fc8000bf01270 */
[----:B------:R-:W-:-:S04]  /*3070*/  USEL UR8, UR9, 0x1, UP0 ;  /* 0x0000000109087887 */ /* 0x000fc80008000000 */
[----:B------:R-:W-:-:S04]  /*3080*/  UIADD3 UR8, UR5, UR9, -UR8 ;  /* 0x0000000905087290 */ /* 0x000fc8000fffe808 */
[----:B------:R-:W-:-:S04]  /*3090*/  UIMAD.WIDE.U32 UR6, UR8, -0x33333333, URZ ;  /* 0xcccccccd080678a5 */ /* 0x000fc8000f8e003f */
[----:B------:R-:W-:-:S04]  /*30a0*/  USHF.R.U32.HI UR6, URZ, 0x2, UR7 ;  /* 0x000000023f067899 */ /* 0x000fc80008011607 */
[----:B------:R-:W-:-:S04]  /*30b0*/  UIMAD UR8, UR6, -0x5, UR8 ;  /* 0xfffffffb060878a4 */ /* 0x000fc8000f8e0208 */
[----:B------:R-:W-:-:S04]  /*30c0*/  ULEA UR8, UR8, UR10, 0x3 ;  /* 0x0000000a08087291 */ /* 0x000fc8000f8e183f */
[----:B------:R-:W-:-:S06]  /*30d0*/  UIADD3 UR8, UR8, 0x28, URZ ;  /* 0x0000002808087890 */ /* 0x000fcc000fffe03f */
[----:B------:R-:W-:-:S05]  /*30e0*/  IMAD.U32 R12, RZ, RZ, UR8 ;  /* 0x00000008ff0c7e24 */ /* 0x000fca000f8e00ff */
[----:B------:R-:W-:-:S04]  /*30f0*/  PRMT R11, R5, 0x654, R12 ;  /* 0x00000654050b7816 */ /* 0x000fc8000000000c */
[----:B------:R0:W-:Y:S03]  /*3100*/  SYNCS.ARRIVE.TRANS64.RED.A1T0 RZ, [R11+URZ], RZ ;  /* 0x000000ff0bff79a7 */ /* 0x0001e6000810043f */
.L_x_36:
[----:B------:R-:W-:Y:S05]  /*3110*/  BSYNC B0 ;  /* 0x0000000000007941 */ /* 0x000fea0003800000 */
.L_x_35:
[----:B------:R-:W-:Y:S05]  /*3120*/  @P1 BRA `(.L_x_33) ;  /* 0x0000000000041947 */ /* 0x000fea0003800000 */
[----:B------:R-:W-:Y:S01]  /*3130*/  BPT.TRAP 0x1 ;  /* 0x000000040000795c */ /* 0x000fe20000300000 */
.L_x_33:
[----:B------:R-:W1:Y:S01]  /*3140*/  LDC R15, c[0x0][0x288] ;  /* 0x0000a200ff0f7b82 */ /* 0x000e620000000800 */
[--C-:B0-----:R-:W-:Y:S01]  /*3150*/  SHF.R.U32.HI R11, RZ, 0x2, R0.reuse ;  /* 0x00000002ff0b7819 */ /* 0x101fe20000011600 */
[----:B------:R-:W-:Y:S01]  /*3160*/  IMAD.SHL.U32 R31, R10, 0x40, RZ ;  /* 0x000000400a1f7824 */ /* 0x000fe200078e00ff */
[----:B------:R-:W-:Y:S01]  /*3170*/  SHF.R.U32.HI R14, RZ, 0x7, R0 ;  /* 0x00000007ff0e7819 */ /* 0x000fe20000011600 */
[----:B------:R-:W-:Y:S01]  /*3180*/  UIADD3 UR5, UR9, UR5, URZ ;  /* 0x0000000509057290 */ /* 0x000fe2000fffe03f */
[----:B------:R-:W-:Y:S01]  /*3190*/  LOP3.LUT R12, R11, 0x7, RZ, 0xc0, !PT ;  /* 0x000000070b0c7812 */ /* 0x000fe200078ec0ff */
[----:B------:R-:W-:Y:S01]  /*31a0*/  IMAD.SHL.U32 R26, R0, 0x2, RZ ;  /* 0x00000002001a7824 */ /* 0x000fe200078e00ff */
[----:B------:R-:W-:Y:S01]  /*31b0*/  LOP3.LUT R11, R14, 0x1, RZ, 0xc0, !PT ;  /* 0x000000010e0b7812 */ /* 0x000fe200078ec0ff */
[----:B------:R-:W-:Y:S01]  /*31c0*/  UISETP.GT.U32.AND UP0, UPT, UR5, 0x4, UPT ;  /* 0x000000040500788c */ /* 0x000fe2000bf04070 */
[C---:B------:R-:W-:Y:S01]  /*31d0*/  LOP3.LUT R14, R0.reuse, 0x3, RZ, 0xc0, !PT ;  /* 0x00000003000e7812 */ /* 0x040fe200078ec0ff */
[----:B------:R-:W-:Y:S01]  /*31e0*/  ULDC UR12, c[0x0][0x284] ;  /* 0x0000a100000c7ab9 */ /* 0x000fe20000000800 */
[----:B------:R-:W-:Y:S01]  /*31f0*/  LOP3.LUT R13, R0, 0x60, RZ, 0xc0, !PT ;  /* 0x00000060000d7812 */ /* 0x000fe200078ec0ff */
[----:B------:R-:W-:Y:S01]  /*3200*/  UISETP.LT.U32.AND UP0, UPT, UR9, 0x5, UP0 ;  /* 0x000000050900788c */ /* 0x000fe20008701070 */
[----:B------:R-:W-:Y:S01]  /*3210*/  SHF.R.S32.HI R34, RZ, 0x1f, R6 ;  /* 0x0000001fff227819 */ /* 0x000fe20000011406 */
[----:B------:R-:W-:Y:S01]  /*3220*/  UISETP.GE.U32.AND UP1, UPT, UR9, 0x5, UPT ;  /* 0x000000050900788c */ /* 0x000fe2000bf26070 */
[----:B------:R-:W-:Y:S01]  /*3230*/  SHF.R.U32.HI R13, RZ, 0x1, R13 ;  /* 0x00000001ff0d7819 */ /* 0x000fe2000001160d */
[----:B------:R-:W-:Y:S01]  /*3240*/  ULDC.64 UR10, c[0x0][0x5d0] ;  /* 0x00017400000a7ab9 */ /* 0x000fe20000000a00 */
[----:B------:R-:W-:Y:S01]  /*3250*/  LOP3.LUT R26, R31, 0x6, R26, 0xf8, !PT ;  /* 0x000000061f1a7812 */ /* 0x000fe200078ef81a */
[----:B------:R-:W-:Y:S01]  /*3260*/  UIMAD.WIDE.U32 UR6, UR5, -0x33333333, URZ ;  /* 0xcccccccd050678a5 */ /* 0x000fe2000f8e003f */
[----:B------:R-:W-:Y:S01]  /*3270*/  IADD3 R16, RZ, -R13, -R12 ;  /* 0x8000000dff107210 */ /* 0x000fe20007ffe80c */
[----:B------:R-:W-:Y:S01]  /*3280*/  USEL UR8, URZ, 0x1, !UP0 ;  /* 0x000000013f087887 */ /* 0x000fe2000c000000 */
[----:B------:R-:W-:Y:S01]  /*3290*/  IMAD.SHL.U32 R33, R11, 0x40, RZ ;  /* 0x000000400b217824 */ /* 0x000fe200078e00ff */
[----:B------:R-:W-:Y:S01]  /*32a0*/  SHF.R.S32.HI R27, RZ, 0x1f, R26 ;  /* 0x0000001fff1b7819 */ /* 0x000fe2000001141a */
[----:B------:R-:W-:Y:S01]  /*32b0*/  USHF.R.U32.HI UR6, URZ, 0x2, UR7 ;  /* 0x000000023f067899 */ /* 0x000fe20008011607 */
[----:B-1----:R-:W-:Y:S01]  /*32c0*/  IMAD R14, R14, -0x2, R15 ;  /* 0xfffffffe0e0e7824 */ /* 0x002fe200078e020f */
[----:B------:R-:W-:Y:S01]  /*32d0*/  ISETP.GE.AND P1, PT, R31, R15, PT ;  /* 0x0000000f1f00720c */ /* 0x000fe20003f26270 */
[----:B------:R-:W-:Y:S01]  /*32e0*/  IMAD.SHL.U32 R15, R7, 0x100, RZ ;  /* 0x00000100070f7824 */ /* 0x000fe200078e00ff */
[----:B------:R-:W-:Y:S01]  /*32f0*/  ULOP3.LUT UR4, UR4, UR8, URZ, 0x3c, !UPT ;  /* 0x0000000804047292 */ /* 0x000fe2000f8e3c3f */
[----:B------:R-:W-:Y:S01]  /*3300*/  IMAD R16, R11, -0x40, R16 ;  /* 0xffffffc00b107824 */ /* 0x000fe200078e0210 */
[----:B------:R-:W-:Y:S01]  /*3310*/  LOP3.LUT R33, R33, 0x40, R12, 0xe2, !PT ;  /* 0x0000004021217812 */ /* 0x000fe200078ee20c */
[----:B------:R-:W-:Y:S01]  /*3320*/  IMAD R11, R34, UR10, RZ ;  /* 0x0000000a220b7c24 */ /* 0x000fe2000f8e02ff */
[----:B------:R-:W-:Y:S01]  /*3330*/  ISETP.GE.OR P1, PT, R15, UR12, P1 ;  /* 0x0000000c0f007c0c */ /* 0x000fe20008f26670 */
[----:B------:R-:W-:Y:S01]  /*3340*/  IMAD.WIDE R24, R7, 0x100, RZ ;  /* 0x0000010007187825 */ /* 0x000fe200078e02ff */
[----:B------:R-:W-:Y:S01]  /*3350*/  UIMAD UR5, UR6, -0x5, UR5 ;  /* 0xfffffffb060578a4 */ /* 0x000fe2000f8e0205 */
[----:B------:R-:W-:Y:S01]  /*3360*/  IADD3 R32, -R15, UR12, R16 ;  /* 0x0000000c0f207c10 */ /* 0x000fe2000fffe110 */
[----:B------:R-:W-:Y:S01]  /*3370*/  @UP1 ULOP3.LUT UR4, UR4, 0x1, UR6, 0x78, !UPT ;  /* 0x0000000104041892 */ /* 0x000fe2000f8e7806 */
[----:B------:R-:W-:Y:S01]  /*3380*/  IMAD R7, R6, UR11, R11 ;  /* 0x0000000b06077c24 */ /* 0x000fe2000f8e020b */
[----:B------:R-:W-:Y:S01]  /*3390*/  LOP3.LUT R33, R24, R33, R13, 0xfe, !PT ;  /* 0x0000002118217212 */ /* 0x000fe200078efe0d */
[----:B------:R-:W-:-:S04]  /*33a0*/  IMAD.WIDE.U32 R10, R6, UR10, R26 ;  /* 0x0000000a060a7c25 */ /* 0x000fc8000f8e001a */
[----:B------:R-:W-:Y:S02]  /*33b0*/  IMAD.IADD R11, R11, 0x1, R7 ;  /* 0x000000010b0b7824 */ /* 0x000fe400078e0207 */
[----:B------:R-:W-:Y:S02]  /*33c0*/  IMAD.IADD R31, R14, 0x1, -R31 ;  /* 0x000000010e1f7824 */ /* 0x000fe400078e0a1f */
[----:B------:R-:W-:Y:S01]  /*33d0*/  IMAD.MOV.U32 R30, RZ, RZ, -0x1 ;  /* 0xffffffffff1e7424 */ /* 0x000fe200078e00ff */
[----:B------:R-:W-:Y:S06]  /*33e0*/  @P1 BRA `(.L_x_37) ;  /* 0x0000004800081947 */ /* 0x000fec0003800000 */
[----:B------:R-:W0:Y:S01]  /*33f0*/  LDC.64 R28, c[0x0][0x5c8] ;  /* 0x00017200ff1c7b82 */ /* 0x000e220000000a00 */
[----:B------:R-:W-:Y:S01]  /*3400*/  ULDC.64 UR6, c[0x0][0x5c0] ;  /* 0x0001700000067ab9 */ /* 0x000fe20000000a00 */
[----:B------:R-:W-:Y:S01]  /*3410*/  BSSY B0, `(.L_x_37) ;  /* 0x000047f000007945 */ /* 0x000fe20003800000 */
[-C--:B0-----:R-:W-:Y:S02]  /*3420*/  IMAD R12, R25, R28.reuse, RZ ;  /* 0x0000001c190c7224 */ /* 0x081fe400078e02ff */
[----:B------:R-:W-:-:S04]  /*3430*/  IMAD.WIDE.U32 R10, R33, R28, R10 ;  /* 0x0000001c210a7225 */ /* 0x000fc800078e000a */
[----:B------:R-:W-:Y:S01]  /*3440*/  IMAD R13, R33, R29, R12 ;  /* 0x0000001d210d7224 */ /* 0x000fe200078e020c */
[C---:B------:R-:W-:Y:S01]  /*3450*/  LEA R14, P2, R28.reuse, R10, 0x3 ;  /* 0x0000000a1c0e7211 */ /* 0x040fe200078418ff */
[----:B------:R-:W-:Y:S01]  /*3460*/  IMAD.SHL.U32 R7, R28, 0x80, RZ ;  /* 0x000000801c077824 */ /* 0x000fe200078e00ff */
[----:B------:R-:W-:Y:S01]  /*3470*/  IADD3 R16, P1, R10, UR6, RZ ;  /* 0x000000060a107c10 */ /* 0x000fe2000ff3e0ff */
[----:B------:R-:W-:Y:S01]  /*3480*/  IMAD.IADD R36, R11, 0x1, R13 ;  /* 0x000000010b247824 */ /* 0x000fe200078e020d */
[----:B------:R-:W-:Y:S02]  /*3490*/  SHF.L.U64.HI R11, R28, 0x7, R29 ;  /* 0x000000071c0b7819 */ /* 0x000fe4000001021d */
[----:B------:R-:W-:Y:S02]  /*34a0*/  IADD3 R12, P5, P6, R10, UR6, R7 ;  /* 0x000000060a0c7c10 */ /* 0x000fe4000febe007 */
[----:B------:R-:W-:Y:S02]  /*34b0*/  LEA.HI.X R28, R28, R36, R29, 0x3, P2 ;  /* 0x000000241c1c7211 */ /* 0x000fe400010f1c1d */
[----:B------:R-:W-:-:S02]  /*34c0*/  IADD3.X R13, R36, UR7, R11, P5, P6 ;  /* 0x00000007240d7c10 */ /* 0x000fc4000afec40b */
[----:B---3-5:R-:W-:Y:S02]  /*34d0*/  FSETP.NEU.AND P5, PT, R9, RZ, PT ;  /* 0x000000ff0900720b */ /* 0x028fe40003fad000 */
[----:B------:R-:W-:Y:S02]  /*34e0*/  IADD3.X R17, R36, UR7, RZ, P1, !PT ;  /* 0x0000000724117c10 */ /* 0x000fe40008ffe4ff */
[C---:B------:R-:W-:Y:S02]  /*34f0*/  IADD3 R10, P1, P2, R14.reuse, UR6, R7 ;  /* 0x000000060e0a7c10 */ /* 0x040fe4000fa3e007 */
[----:B------:R-:W-:Y:S02]  /*3500*/  IADD3 R14, P3, R14, UR6, RZ ;  /* 0x000000060e0e7c10 */ /* 0x000fe4000ff7e0ff */
[C---:B------:R-:W-:Y:S02]  /*3510*/  IADD3.X R11, R28.reuse, UR7, R11, P1, P2 ;  /* 0x000000071c0b7c10 */ /* 0x040fe40008fe440b */
[----:B------:R-:W-:-:S03]  /*3520*/  IADD3.X R15, R28, UR7, RZ, P3, !PT ;  /* 0x000000071c0f7c10 */ /* 0x000fc60009ffe4ff */
[----:B------:R-:W-:Y:S06]  /*3530*/  @!P5 BRA `(.L_x_38) ;  /* 0x0000003400a0d947 */ /* 0x000fec0003800000 */
[----:B------:R-:W-:Y:S01]  /*3540*/  ULDC.64 UR6, c[0x0][0x5b8] ;  /* 0x00016e0000067ab9 */ /* 0x000fe20000000a00 */
[----:B------:R-:W-:Y:S01]  /*3550*/  ISETP.GE.AND P1, PT, R32, 0x1, PT ;  /* 0x000000012000780c */ /* 0x000fe20003f26270 */
[----:B------:R-:W-:Y:S01]  /*3560*/  IMAD R7, R34, UR6, RZ ;  /* 0x0000000622077c24 */ /* 0x000fe2000f8e02ff */
[----:B------:R-:W-:Y:S01]  /*3570*/  ULDC.64 UR10, c[0x0][0x5a8] ;  /* 0x00016a00000a7ab9 */ /* 0x000fe20000000a00 */
[C---:B------:R-:W-:Y:S01]  /*3580*/  IMAD.WIDE.U32 R26, R6.reuse, UR6, R26 ;  /* 0x00000006061a7c25 */ /* 0x040fe2000f8e001a */
[----:B------:R-:W-:Y:S01]  /*3590*/  ISETP.LT.OR P5, PT, R31, 0x1, !P1 ;  /* 0x000000011f00780c */ /* 0x000fe20004fa1670 */
[----:B------:R-:W-:Y:S02]  /*35a0*/  BSSY B1, `(.L_x_39) ;  /* 0x000000d000017945 */ /* 0x000fe40003800000 */
[----:B------:R-:W-:Y:S01]  /*35b0*/  IMAD R7, R6, UR7, R7 ;  /* 0x0000000706077c24 */ /* 0x000fe2000f8e0207 */
[----:B------:R-:W-:Y:S01]  /*35c0*/  ULDC.64 UR6, c[0x0][0x5b0] ;  /* 0x00016c0000067ab9 */ /* 0x000fe20000000a00 */
[----:B------:R-:W-:-:S02]  /*35d0*/  IMAD.MOV.U32 R6, RZ, RZ, R26 ;  /* 0x000000ffff067224 */ /* 0x000fc400078e001a */
[----:B------:R-:W-:Y:S02]  /*35e0*/  IMAD.IADD R7, R27, 0x1, R7 ;  /* 0x000000011b077824 */ /* 0x000fe400078e0207 */
[----:B------:R-:W-:Y:S02]  /*35f0*/  IMAD R28, R25, UR6, RZ ;  /* 0x00000006191c7c24 */ /* 0x000fe4000f8e02ff */
[----:B------:R-:W-:-:S04]  /*3600*/  IMAD.WIDE.U32 R26, R33, UR6, R6 ;  /* 0x00000006211a7c25 */ /* 0x000fc8000f8e0006 */
[--C-:B------:R-:W-:Y:S01]  /*3610*/  IMAD R29, R33, UR7, R28.reuse ;  /* 0x00000007211d7c24 */ /* 0x100fe2000f8e021c */
[----:B------:R-:W-:Y:S02]  /*3620*/  IADD3 R26, P2, R26, UR10, RZ ;  /* 0x0000000a1a1a7c10 */ /* 0x000fe4000ff5e0ff */
[----:B------:R-:W-:Y:S02]  /*3630*/  PRMT R28, RZ, 0x7610, R28 ;  /* 0x00007610ff1c7816 */ /* 0x000fe4000000001c */
[----:B------:R-:W-:Y:S01]  /*3640*/  IADD3.X R27, R27, UR11, R29, P2, !PT ;  /* 0x0000000b1b1b7c10 */ /* 0x000fe200097fe41d */
[----:B------:R-:W-:Y:S08]  /*3650*/  @P5 BRA `(.L_x_40) ;  /* 0x0000000000045947 */ /* 0x000ff00003800000 */
[----:B------:R0:W5:Y:S02]  /*3660*/  LDG.E.U8 R28, desc[UR20][R26.64] ;  /* 0x000000141a1c7981 */ /* 0x000164000c1e1100 */
.L_x_40:
[----:B------:R-:W-:Y:S05]  /*3670*/  BSYNC B1 ;  /* 0x0000000000017941 */ /* 0x000fea0003800000 */
.L_x_39:
[----:B-----5:R-:W-:Y:S01]  /*3680*/  LOP3.LUT R28, R28, 0xff, RZ, 0xc0, !PT ;  /* 0x000000ff1c1c7812 */ /* 0x020fe200078ec0ff */
[----:B------:R-:W-:Y:S01]  /*3690*/  BSSY B1, `(.L_x_41) ;  /* 0x000000b000017945 */ /* 0x000fe20003800000 */
[----:B------:R-:W-:Y:S02]  /*36a0*/  ISETP.LT.OR P3, PT, R31, 0x2, !P1 ;  /* 0x000000021f00780c */ /* 0x000fe40004f61670 */
[----:B------:R-:W-:-:S05]  /*36b0*/  F2FP.F16.E5M2.UNPACK_B R28, R28 ;  /* 0x0000001cff1c723e */ /* 0x000fca00020004ff */
[----:B------:R-:W-:-:S05]  /*36c0*/  HADD2.F32 R28, -RZ, R28.H0_H0 ;  /* 0x2000001cff1c7230 */ /* 0x000fca0000004100 */
[----:B------:R-:W-:-:S04]  /*36d0*/  FMUL R28, R28, R9 ;  /* 0x000000091c1c7220 */ /* 0x000fc80000400000 */
[----:B--2---:R-:W-:-:S05]  /*36e0*/  FFMA R28, R145, R8, R28 ;  /* 0x00000008911c7223 */ /* 0x004fca000000001c */
[----:B------:R-:W-:Y:S02]  /*36f0*/  F2FP.SATFINITE.E5M2.F32.PACK_AB_MERGE_C R29, RZ, R28, RZ ;  /* 0x0000001cff1d723e */ /* 0x000fe400048060ff */
[----:B------:R-:W-:-:S03]  /*3700*/  PRMT R28, RZ, 0x7610, R28 ;  /* 0x00007610ff1c7816 */ /* 0x000fc6000000001c */
[----:B------:R1:W-:Y:S01]  /*3710*/  @!P5 STG.E.U8 desc[UR20][R16.64], R29 ;  /* 0x0000001d1000d986 */ /* 0x0003e2000c101114 */
[----:B------:R-:W-:Y:S05]  /*3720*/  @P3 BRA `(.L_x_42) ;  /* 0x0000000000043947 */ /* 0x000fea0003800000 */
[----:B------:R2:W5:Y:S02]  /*3730*/  LDG.E.U8 R28, desc[UR20][R26.64+0x1] ;  /* 0x000001141a1c7981 */ /* 0x000564000c1e1100 */
.L_x_42:
[----:B------:R-:W-:Y:S05]  /*3740*/  BSYNC B1 ;  /* 0x0000000000017941 */ /* 0x000fea0003800000 */
.L_x_41:
[----:B-----5:R-:W-:Y:S01]  /*3750*/  LOP3.LUT R28, R28, 0xff, RZ, 0xc0, !PT ;  /* 0x000000ff1c1c7812 */ /* 0x020fe200078ec0ff */
[----:B------:R-:W-:Y:S01]  /*3760*/  BSSY B1, `(.L_x_43) ;  /* 0x0000013000017945 */ /* 0x000fe20003800000 */
[----:B------:R-:W-:Y:S02]  /*3770*/  IADD3 R37, P2, R33, 0x8, RZ ;  /* 0x0000000821257810 */ /* 0x000fe40007f5e0ff */
[----:B------:R-:W-:-:S03]  /*3780*/  F2FP.F16.E5M2.UNPACK_B R28, R28 ;  /* 0x0000001cff1c723e */ /* 0x000fc600020004ff */
[----:B-1----:R-:W-:Y:S01]  /*3790*/  IMAD.X R29, RZ, RZ, R25, P2 ;  /* 0x000000ffff1d7224 */ /* 0x002fe200010e0619 */
[----:B------:R-:W-:Y:S01]  /*37a0*/  ISETP.GE.AND P2, PT, R32, 0x9, PT ;  /* 0x000000092000780c */ /* 0x000fe20003f46270 */
[----:B------:R-:W-:Y:S02]  /*37b0*/  HADD2.F32 R28, -RZ, R28.H0_H0 ;  /* 0x2000001cff1c7230 */ /* 0x000fe40000004100 */
[----:B------:R-:W-:Y:S01]  /*37c0*/  IMAD R34, R29, UR6, RZ ;  /* 0x000000061d227c24 */ /* 0x000fe2000f8e02ff */
[----:B------:R-:W-:Y:S02]  /*37d0*/  ISETP.LT.OR P5, PT, R31, 0x1, !P2 ;  /* 0x000000011f00780c */ /* 0x000fe400057a1670 */
[----:B------:R-:W-:Y:S01]  /*37e0*/  FMUL R35, R28, R9 ;  /* 0x000000091c237220 */ /* 0x000fe20000400000 */
[----:B------:R-:W-:-:S04]  /*37f0*/  IMAD.WIDE.U32 R28, R37, UR6, R6 ;  /* 0x00000006251c7c25 */ /* 0x000fc8000f8e0006 */
[----:B------:R-:W-:Y:S01]  /*3800*/  FFMA R35, R144, R8, R35 ;  /* 0x0000000890237223 */ /* 0x000fe20000000023 */
[--C-:B------:R-:W-:Y:S01]  /*3810*/  IMAD R37, R37, UR7, R34.reuse ;  /* 0x0000000725257c24 */ /* 0x100fe2000f8e0222 */
[----:B------:R-:W-:Y:S02]  /*3820*/  IADD3 R28, P6, R28, UR10, RZ ;  /* 0x0000000a1c1c7c10 */ /* 0x000fe4000ffde0ff */
[----:B------:R-:W-:Y:S02]  /*3830*/  PRMT R34, RZ, 0x7610, R34 ;  /* 0x00007610ff227816 */ /* 0x000fe40000000022 */
[----:B------:R-:W-:Y:S02]  /*3840*/  F2FP.SATFINITE.E5M2.F32.PACK_AB_MERGE_C R35, RZ, R35, RZ ;  /* 0x00000023ff23723e */ /* 0x000fe400048060ff */
[----:B------:R-:W-:-:S03]  /*3850*/  IADD3.X R29, R29, UR11, R37, P6, !PT ;  /* 0x0000000b1d1d7c10 */ /* 0x000fc6000b7fe425 */
[----:B------:R1:W-:Y:S01]  /*3860*/  @!P3 STG.E.U8 desc[UR20][R16.64+0x1], R35 ;  /* 0x000001231000b986 */ /* 0x0003e2000c101114 */
[----:B------:R-:W-:Y:S05]  /*3870*/  @P5 BRA `(.L_x_44) ;  /* 0x0000000000045947 */ /* 0x000fea0003800000 */
[----:B------:R3:W5:Y:S02]  /*3880*/  LDG.E.U8 R34, desc[UR20][R28.64] ;  /* 0x000000141c227981 */ /* 0x000764000c1e1100 */
.L_x_44:
[----:B------:R-:W-:Y:S05]  /*3890*/  BSYNC B1 ;  /* 0x0000000000017941 */ /* 0x000fea0003800000 */
.L_x_43:
[----:B-----5:R-:W-:Y:S01]  /*38a0*/  LOP3.LUT R34, R34, 0xff, RZ, 0xc0, !PT ;  /* 0x000000ff22227812 */ /* 0x020fe200078ec0ff */
[----:B------:R-:W-:Y:S01]  /*38b0*/  BSSY B1, `(.L_x_45) ;  /* 0x000000b000017945 */ /* 0x000fe20003800000 */
[----:B------:R-:W-:Y:S02]  /*38c0*/  ISETP.LT.OR P3, PT, R31, 0x2, !P2 ;  /* 0x000000021f00780c */ /* 0x000fe40005761670 */
[----:B------:R-:W-:-:S05]  /*38d0*/  F2FP.F16.E5M2.UNPACK_B R34, R34 ;  /* 0x00000022ff22723e */ /* 0x000fca00020004ff */
[----:B------:R-:W-:-:S05]  /*38e0*/  HADD2.F32 R34, -RZ, R34.H0_H0 ;  /* 0x20000022ff227230 */ /* 0x000fca0000004100 */
[----:B------:R-:W-:-:S04]  /*38f0*/  FMUL R34, R34, R9 ;  /* 0x0000000922227220 */ /* 0x000fc80000400000 */
[----:B------:R-:W-:-:S05]  /*3900*/  FFMA R34, R143, R8, R34 ;  /* 0x000000088f227223 */ /* 0x000fca0000000022 */
[----:B-1----:R-:W-:Y:S02]  /*3910*/  F2FP.SATFINITE.E5M2.F32.PACK_AB_MERGE_C R35, RZ, R34, RZ ;  /* 0x00000022ff23723e */ /* 0x002fe400048060ff */
[----:B------:R-:W-:-:S03]  /*3920*/  PRMT R34, RZ, 0x7610, R34 ;  /* 0x00007610ff227816 */ /* 0x000fc60000000022 */
[----:B------:R1:W-:Y:S01]  /*3930*/  @!P5 STG.E.U8 desc[UR20][R14.64], R35 ;  /* 0x000000230e00d986 */ /* 0x0003e2000c101114 */
[----:B------:R-:W-:Y:S05]  /*3940*/  @P3 BRA `(.L_x_46) ;  /* 0x0000000000043947 */ /* 0x000fea0003800000 */
[----:B------:R4:W5:Y:S02]  /*3950*/  LDG.E.U8 R34, desc[UR20][R28.64+0x1] ;  /* 0x000001141c227981 */ /* 0x000964000c1e1100 */
.L_x_46:
[----:B------:R-:W-:Y:S05]  /*3960*/  BSYNC B1 ;  /* 0x0000000000017941 */ /* 0x000fea0003800000 */
.L_x_45:
[----:B-----5:R-:W-:Y:S01]  /*3970*/  LOP3.LUT R34, R34, 0xff, RZ, 0xc0, !PT ;  /* 0x000000ff22227812 */ /* 0x020fe200078ec0ff */
[----:B------:R-:W-:Y:S01]  /*3980*/  BSSY B1, `(.L_x_47) ;  /* 0x000000b000017945 */ /* 0x000fe20003800000 */
[----:B------:R-:W-:Y:S02]  /*3990*/  ISETP.LT.OR P5, PT, R31, 0x9, !P1 ;  /* 0x000000091f00780c */ /* 0x000fe40004fa1670 */
[----:B------:R-:W-:-:S05]  /*39a0*/  F2FP.F16.E5M2.UNPACK_B R34, R34 ;  /* 0x00000022ff22723e */ /* 0x000fca00020004ff */
[----:B------:R-:W-:-:S05]  /*39b0*/  HADD2.F32 R34, -RZ, R34.H0_H0 ;  /* 0x20000022ff227230 */ /* 0x000fca0000004100 */
[----:B-1----:R-:W-:Y:S01]  /*39c0*/  FMUL R35, R34, R9 ;  /* 0x0000000922237220 */ /* 0x002fe20000400000 */
[----:B------:R-:W-:-:S03]  /*39d0*/  PRMT R34, RZ, 0x7610, R34 ;  /* 0x00007610ff227816 */ /* 0x000fc60000000022 */
[----:B------:R-:W-:-:S05]  /*39e0*/  FFMA R35, R142, R8, R35 ;  /* 0x000000088e237223 */ /* 0x000fca0000000023 */
[----:B------:R-:W-:-:S05]  /*39f0*/  F2FP.SATFINITE.E5M2.F32.PACK_AB_MERGE_C R35, RZ, R35, RZ ;  /* 0x00000023ff23723e */ /* 0x000fca00048060ff */
[----:B------:R1:W-:Y:S01]  /*3a00*/  @!P3 STG.E.U8 desc[UR20][R14.64+0x1], R35 ;  /* 0x000001230e00b986 */ /* 0x0003e2000c101114 */
[----:B------:R-:W-:Y:S05]  /*3a10*/  @P5 BRA `(.L_x_48) ;  /* 0x0000000000045947 */ /* 0x000fea0003800000 */
[----:B------:R0:W5:Y:S02]  /*3a20*/  LDG.E.U8 R34, desc[UR20][R26.64+0x8] ;  /* 0x000008141a227981 */ /* 0x000164000c1e1100 */
.L_x_48:
[----:B------:R-:W-:Y:S05]  /*3a30*/  BSYNC B1 ;  /* 0x0000000000017941 */ /* 0x000fea0003800000 */
.L_x_47:
        /* <DEDUP_REMOVED lines=12> */
.L_x_50:
[----:B------:R-:W-:Y:S05]  /*3b00*/  BSYNC B1 ;  /* 0x0000000000017941 */ /* 0x000fea0003800000 */
.L_x_49:
        /* <DEDUP_REMOVED lines=12> */
.L_x_52:
[----:B------:R-:W-:Y:S05]  /*3bd0*/  BSYNC B1 ;  /* 0x0000000000017941 */ /* 0x000fea0003800000 */
.L_x_51:
        /* <DEDUP_REMOVED lines=12> */
.L_x_54:
[----:B------:R-:W-:Y:S05]  /*3ca0*/  BSYNC B1 ;  /* 0x0000000000017941 */ /* 0x000fea0003800000 */
.L_x_53:
        /* <DEDUP_REMOVED lines=12> */
.L_x_56:
[----:B------:R-:W-:Y:S05]  /*3d70*/  BSYNC B1 ;  /* 0x0000000000017941 */ /* 0x000fea0003800000 */
.L_x_55:
        /* <DEDUP_REMOVED lines=12> */
.L_x_58:
[----:B------:R-:W-:Y:S05]  /*3e40*/  BSYNC B1 ;  /* 0x0000000000017941 */ /* 0x000fea0003800000 */
.L_x_57:
        /* <DEDUP_REMOVED lines=12> */
.L_x_60:
[----:B------:R-:W-:Y:S05]  /*3f10*/  BSYNC B1 ;  /* 0x0000000000017941 */ /* 0x000fea0003800000 */
.L_x_59:
        /* <DEDUP_REMOVED lines=12> */
.L_x_62:
[----:B------:R-:W-:Y:S05]  /*3fe0*/  BSYNC B1 ;  /* 0x0000000000017941 */ /* 0x000fea0003800000 */
.L_x_61:
        /* <DEDUP_REMOVED lines=12> */
.L_x_64:
[----:B------:R-:W-:Y:S05]  /*40b0*/  BSYNC B1 ;  /* 0x0000000000017941 */ /* 0x000fea0003800000 */
.L_x_63:
        /* <DEDUP_REMOVED lines=12> */
.L_x_66:
[----:B------:R-:W-:Y:S05]  /*4180*/  BSYNC B1 ;  /* 0x0000000000017941 */ /* 0x000fea0003800000 */
.L_x_65:
        /* <DEDUP_REMOVED lines=12> */
.L_x_68:
[----:B------:R-:W-:Y:S05]  /*4250*/  BSYNC B1 ;  /* 0x0000000000017941 */ /* 0x000fea0003800000 */
.L_x_67:
        /* <DEDUP_REMOVED lines=12> */
.L_x_70:
[----:B------:R-:W-:Y:S05]  /*4320*/  BSYNC B1 ;  /* 0x0000000000017941 */ /* 0x000fea0003800000 */
.L_x_69:
        /* <DEDUP_REMOVED lines=12> */
.L_x_72:
[----:B------:R-:W-:Y:S05]  /*43f0*/  BSYNC B1 ;  /* 0x0000000000017941 */ /* 0x000fea0003800000 */
.L_x_71:
        /* <DEDUP_REMOVED lines=12> */
.L_x_74:
[----:B------:R-:W-:Y:S05]  /*44c0*/  BSYNC B1 ;  /* 0x0000000000017941 */ /* 0x000fea0003800000 */
.L_x_73:
        /* <DEDUP_REMOVED lines=12> */
.L_x_76:
[----:B------:R-:W-:Y:S05]  /*4590*/  BSYNC B1 ;  /* 0x0000000000017941 */ /* 0x000fea0003800000 */
.L_x_75:
        /* <DEDUP_REMOVED lines=12> */
.L_x_78:
[----:B------:R-:W-:Y:S05]  /*4660*/  BSYNC B1 ;  /* 0x0000000000017941 */ /* 0x000fea0003800000 */
.L_x_77:
        /* <DEDUP_REMOVED lines=12> */
.L_x_80:
[----:B------:R-:W-:Y:S05]  /*4730*/  BSYNC B1 ;  /* 0x0000000000017941 */ /* 0x000fea0003800000 */
.L_x_79:
        /* <DEDUP_REMOVED lines=12> */
.L_x_82:
[----:B------:R-:W-:Y:S05]  /*4800*/  BSYNC B1 ;  /* 0x0000000000017941 */ /* 0x000fea0003800000 */
.L_x_81:
        /* <DEDUP_REMOVED lines=12> */
.L_x_84:
[----:B------:R-:W-:Y:S05]  /*48d0*/  BSYNC B1 ;  /* 0x0000000000017941 */ /* 0x000fea0003800000 */
.L_x_83:
        /* <DEDUP_REMOVED lines=12> */
.L_x_86:
[----:B------:R-:W-:Y:S05]  /*49a0*/  BSYNC B1 ;  /* 0x0000000000017941 */ /* 0x000fea0003800000 */
.L_x_85:
        /* <DEDUP_REMOVED lines=12> */
.L_x_88:
[----:B------:R-:W-:Y:S05]  /*4a70*/  BSYNC B1 ;  /* 0x0000000000017941 */ /* 0x000fea0003800000 */
.L_x_87:
        /* <DEDUP_REMOVED lines=12> */
.L_x_90:
[----:B------:R-:W-:Y:S05]  /*4b40*/  BSYNC B1 ;  /* 0x0000000000017941 */ /* 0x000fea0003800000 */
.L_x_89:
        /* <DEDUP_REMOVED lines=12> */
.L_x_92:
[----:B------:R-:W-:Y:S05]  /*4c10*/  BSYNC B1 ;  /* 0x0000000000017941 */ /* 0x000fea0003800000 */
.L_x_91:
        /* <DEDUP_REMOVED lines=12> */
.L_x_94:
[----:B------:R-:W-:Y:S05]  /*4ce0*/  BSYNC B1 ;  /* 0x0000000000017941 */ /* 0x000fea0003800000 */
.L_x_93:
        /* <DEDUP_REMOVED lines=12> */
.L_x_96:
[----:B------:R-:W-:Y:S05]  /*4db0*/  BSYNC B1 ;  /* 0x0000000000017941 */ /* 0x000fea0003800000 */
.L_x_95:
        /* <DEDUP_REMOVED lines=12> */
.L_x_98:
[----:B------:R-:W-:Y:S05]  /*4e80*/  BSYNC B1 ;  /* 0x0000000000017941 */ /* 0x000fea0003800000 */
.L_x_97:
[----:B-----5:R-:W-:Y:S01]  /*4e90*/  LOP3.LUT R34, R34, 0xff, RZ, 0xc0, !PT ;  /* 0x000000ff22227812 */ /* 0x020fe200078ec0ff */
[----:B------:R-:W-:Y:S01]  /*4ea0*/  BSSY B1, `(.L_x_99) ;  /* 0x000000b000017945 */ /* 0x000fe20003800000 */
[----:B------:R-:W-:Y:S02]  /*4eb0*/  ISETP.LT.OR P3, PT, R31, 0x39, !P2 ;  /* 0x000000391f00780c */ /* 0x000fe40005761670 */
[----:B------:R-:W-:Y:S02]  /*4ec0*/  F2FP.F16.E5M2.UNPACK_B R34, R34 ;  /* 0x00000022ff22723e */ /* 0x000fe400020004ff */
[----:B0-2---:R-:W-:-:S03]  /*4ed0*/  PRMT R26, RZ, 0x7610, R26 ;  /* 0x00007610ff1a7816 */ /* 0x005fc6000000001a */
[----:B------:R-:W-:-:S05]  /*4ee0*/  HADD2.F32 R34, -RZ, R34.H0_H0 ;  /* 0x20000022ff227230 */ /* 0x000fca0000004100 */
[----:B------:R-:W-:-:S04]  /*4ef0*/  FMUL R27, R34, R9 ;  /* 0x00000009221b7220 */ /* 0x000fc80000400000 */
[----:B------:R-:W-:-:S05]  /*4f00*/  FFMA R27, R116, R8, R27 ;  /* 0x00000008741b7223 */ /* 0x000fca000000001b */
[----:B------:R-:W-:-:S05]  /*4f10*/  F2FP.SATFINITE.E5M2.F32.PACK_AB_MERGE_C R27, RZ, R27, RZ ;  /* 0x0000001bff1b723e */ /* 0x000fca00048060ff */
[----:B------:R0:W-:Y:S01]  /*4f20*/  @!P1 STG.E.U8 desc[UR20][R16.64+0x39], R27 ;  /* 0x0000391b10009986 */ /* 0x0001e2000c101114 */
[----:B------:R-:W-:Y:S05]  /*4f30*/  @P3 BRA `(.L_x_100) ;  /* 0x0000000000043947 */ /* 0x000fea0003800000 */
[----:B------:R2:W5:Y:S02]  /*4f40*/  LDG.E.U8 R26, desc[UR20][R28.64+0x38] ;  /* 0x000038141c1a7981 */ /* 0x000564000c1e1100 */
.L_x_100:
[----:B------:R-:W-:Y:S05]  /*4f50*/  BSYNC B1 ;  /* 0x0000000000017941 */ /* 0x000fea0003800000 */
.L_x_99:
[----:B-----5:R-:W-:Y:S01]  /*4f60*/  LOP3.LUT R26, R26, 0xff, RZ, 0xc0, !PT ;  /* 0x000000ff1a1a7812 */ /* 0x020fe200078ec0ff */
[----:B------:R-:W-:Y:S01]  /*4f70*/  BSSY B1, `(.L_x_101) ;  /* 0x000000b000017945 */ /* 0x000fe20003800000 */
[----:B------:R-:W-:Y:S02]  /*4f80*/  ISETP.LT.OR P2, PT, R31, 0x3a, !P2 ;  /* 0x0000003a1f00780c */ /* 0x000fe40005741670 */
[----:B------:R-:W-:Y:S02]  /*4f90*/  F2FP.F16.E5M2.UNPACK_B R26, R26 ;  /* 0x0000001aff1a723e */ /* 0x000fe400020004ff */
[----:B01----:R-:W-:-:S03]  /*4fa0*/  PRMT R16, RZ, 0x7610, R16 ;  /* 0x00007610ff107816 */ /* 0x003fc60000000010 */
[----:B------:R-:W-:-:S05]  /*4fb0*/  HADD2.F32 R26, -RZ, R26.H0_H0 ;  /* 0x2000001aff1a7230 */ /* 0x000fca0000004100 */
[----:B------:R-:W-:-:S04]  /*4fc0*/  FMUL R26, R26, R9 ;  /* 0x000000091a1a7220 */ /* 0x000fc80000400000 */
[----:B------:R-:W-:-:S05]  /*4fd0*/  FFMA R26, R115, R8, R26 ;  /* 0x00000008731a7223 */ /* 0x000fca000000001a */
[----:B------:R-:W-:-:S05]  /*4fe0*/  F2FP.SATFINITE.E5M2.F32.PACK_AB_MERGE_C R17, RZ, R26, RZ ;  /* 0x0000001aff11723e */ /* 0x000fca00048060ff */
[----:B------:R0:W-:Y:S01]  /*4ff0*/  @!P3 STG.E.U8 desc[UR20][R14.64+0x38], R17 ;  /* 0x000038110e00b986 */ /* 0x0001e2000c101114 */
[----:B------:R-:W-:Y:S05]  /*5000*/  @P2 BRA `(.L_x_102) ;  /* 0x0000000000042947 */ /* 0x000fea0003800000 */
[----:B------:R1:W5:Y:S02]  /*5010*/  LDG.E.U8 R16, desc[UR20][R28.64+0x39] ;  /* 0x000039141c107981 */ /* 0x000364000c1e1100 */
.L_x_102:
[----:B------:R-:W-:Y:S05]  /*5020*/  BSYNC B1 ;  /* 0x0000000000017941 */ /* 0x000fea0003800000 */
.L_x_101:
[----:B-----5:R-:W-:Y:S01]  /*5030*/  LOP3.LUT R16, R16, 0xff, RZ, 0xc0, !PT ;  /* 0x000000ff10107812 */ /* 0x020fe200078ec0ff */
[----:B------:R-:W-:Y:S01]  /*5040*/  BSSY B1, `(.L_x_103) ;  /* 0x0000013000017945 */ /* 0x000fe20003800000 */
[----:B-1234-:R-:W-:Y:S02]  /*5050*/  IADD3 R29, P1, R33, 0x80, RZ ;  /* 0x00000080211d7810 */ /* 0x01efe40007f3e0ff */
[----:B------:R-:W-:-:S03]  /*5060*/  F2FP.F16.E5M2.UNPACK_B R16, R16 ;  /* 0x00000010ff10723e */ /* 0x000fc600020004ff */
[----:B0-----:R-:W-:Y:S01]  /*5070*/  IMAD.X R17, RZ, RZ, R25, P1 ;  /* 0x000000ffff117224 */ /* 0x001fe200008e0619 */
        /* <DEDUP_REMOVED lines=15> */
.L_x_104:
[----:B------:R-:W-:Y:S05]  /*5170*/  BSYNC B1 ;  /* 0x0000000000017941 */ /* 0x000fea0003800000 */
.L_x_103:
[----:B-----5:R-:W-:Y:S01]  /*5180*/  LOP3.LUT R26, R26, 0xff, RZ, 0xc0, !PT ;  /* 0x000000ff1a1a7812 */ /* 0x020fe200078ec0ff */
[----:B------:R-:W-:Y:S01]  /*5190*/  BSSY B1, `(.L_x_105) ;  /* 0x000000b000017945 */ /* 0x000fe20003800000 */
[----:B------:R-:W-:Y:S02]  /*51a0*/  ISETP.LT.OR P3, PT, R31, 0x2, !P1 ;  /* 0x000000021f00780c */ /* 0x000fe40004f61670 */
[----:B------:R-:W-:Y:S02]  /*51b0*/  F2FP.F16.E5M2.UNPACK_B R26, R26 ;  /* 0x0000001aff1a723e */ /* 0x000fe400020004ff */
[----:B0-----:R-:W-:-:S03]  /*51c0*/  PRMT R14, RZ, 0x7610, R14 ;  /* 0x00007610ff0e7816 */ /* 0x001fc6000000000e */
[----:B------:R-:W-:-:S05]  /*51d0*/  HADD2.F32 R26, -RZ, R26.H0_H0 ;  /* 0x2000001aff1a7230 */ /* 0x000fca0000004100 */
[----:B------:R-:W-:-:S04]  /*51e0*/  FMUL R26, R26, R9 ;  /* 0x000000091a1a7220 */ /* 0x000fc80000400000 */
[----:B------:R-:W-:-:S05]  /*51f0*/  FFMA R26, R113, R8, R26 ;  /* 0x00000008711a7223 */ /* 0x000fca000000001a */
[----:B------:R-:W-:-:S05]  /*5200*/  F2FP.SATFINITE.E5M2.F32.PACK_AB_MERGE_C R15, RZ, R26, RZ ;  /* 0x0000001aff0f723e */ /* 0x000fca00048060ff */
[----:B------:R0:W-:Y:S01]  /*5210*/  @!P5 STG.E.U8 desc[UR20][R12.64], R15 ;  /* 0x0000000f0c00d986 */ /* 0x0001e2000c101114 */
[----:B------:R-:W-:Y:S05]  /*5220*/  @P3 BRA `(.L_x_106) ;  /* 0x0000000000043947 */ /* 0x000fea0003800000 */
[----:B------:R2:W5:Y:S02]  /*5230*/  LDG.E.U8 R14, desc[UR20][R16.64+0x1] ;  /* 0x00000114100e7981 */ /* 0x000564000c1e1100 */
.L_x_106:
[----:B------:R-:W-:Y:S05]  /*5240*/  BSYNC B1 ;  /* 0x0000000000017941 */ /* 0x000fea0003800000 */
.L_x_105:
[----:B-----5:R-:W-:Y:S01]  /*5250*/  LOP3.LUT R14, R14, 0xff, RZ, 0xc0, !PT ;  /* 0x000000ff0e0e7812 */ /* 0x020fe200078ec0ff */
[----:B------:R-:W-:Y:S01]  /*5260*/  BSSY B1, `(.L_x_107) ;  /* 0x0000013000017945 */ /* 0x000fe20003800000 */
[----:B------:R-:W-:Y:S02]  /*5270*/  IADD3 R33, P2, R33, 0x88, RZ ;  /* 0x0000008821217810 */ /* 0x000fe40007f5e0ff */
[----:B------:R-:W-:-:S03]  /*5280*/  F2FP.F16.E5M2.UNPACK_B R14, R14 ;  /* 0x0000000eff0e723e */ /* 0x000fc600020004ff */
[----:B------:R-:W-:Y:S01]  /*5290*/  IMAD.X R24, RZ, RZ, R25, P2 ;  /* 0x000000ffff187224 */ /* 0x000fe200010e0619 */
[----:B------:R-:W-:Y:S01]  /*52a0*/  ISETP.GE.AND P2, PT, R32, 0x89, PT ;  /* 0x000000892000780c */ /* 0x000fe20003f46270 */
[----:B------:R-:W-:Y:S02]  /*52b0*/  HADD2.F32 R14, -RZ, R14.H0_H0 ;  /* 0x2000000eff0e7230 */ /* 0x000fe40000004100 */
[----:B------:R-:W-:Y:S01]  /*52c0*/  IMAD R24, R24, UR6, RZ ;  /* 0x0000000618187c24 */ /* 0x000fe2000f8e02ff */
[----:B------:R-:W-:Y:S01]  /*52d0*/  ISETP.LT.OR P5, PT, R31, 0x1, !P2 ;  /* 0x000000011f00780c */ /* 0x000fe200057a1670 */
[----:B------:R-:W-:-:S04]  /*52e0*/  IMAD.WIDE.U32 R6, R33, UR6, R6 ;  /* 0x0000000621067c25 */ /* 0x000fc8000f8e0006 */
[----:B0-----:R-:W-:Y:S01]  /*52f0*/  FMUL R15, R14, R9 ;  /* 0x000000090e0f7220 */ /* 0x001fe20000400000 */
[----:B------:R-:W-:Y:S01]  /*5300*/  PRMT R14, RZ, 0x7610, R14 ;  /* 0x00007610ff0e7816 */ /* 0x000fe2000000000e */
[----:B------:R-:W-:Y:S02]  /*5310*/  IMAD R33, R33, UR7, R24 ;  /* 0x0000000721217c24 */ /* 0x000fe4000f8e0218 */
[----:B------:R-:W-:Y:S01]  /*5320*/  FFMA R15, R112, R8, R15 ;  /* 0x00000008700f7223 */ /* 0x000fe2000000000f */
[----:B------:R-:W-:-:S04]  /*5330*/  IADD3 R6, P6, R6, UR10, RZ ;  /* 0x0000000a06067c10 */ /* 0x000fc8000ffde0ff */
[----:B------:R-:W-:Y:S02]  /*5340*/  F2FP.SATFINITE.E5M2.F32.PACK_AB_MERGE_C R15, RZ, R15, RZ ;  /* 0x0000000fff0f723e */ /* 0x000fe400048060ff */
[----:B------:R-:W-:-:S03]  /*5350*/  IADD3.X R7, R7, UR11, R33, P6, !PT ;  /* 0x0000000b07077c10 */ /* 0x000fc6000b7fe421 */
[----:B------:R0:W-:Y:S01]  /*5360*/  @!P3 STG.E.U8 desc[UR20][R12.64+0x1], R15 ;  /* 0x0000010f0c00b986 */ /* 0x0001e2000c101114 */
[----:B------:R-:W-:Y:S05]  /*5370*/  @P5 BRA `(.L_x_108) ;  /* 0x0000000000045947 */ /* 0x000fea0003800000 */
[----:B------:R3:W5:Y:S02]  /*5380*/  LDG.E.U8 R14, desc[UR20][R6.64] ;  /* 0x00000014060e7981 */ /* 0x000764000c1e1100 */
.L_x_108:
[----:B------:R-:W-:Y:S05]  /*5390*/  BSYNC B1 ;  /* 0x0000000000017941 */ /* 0x000fea0003800000 */
.L_x_107:
[----:B-----5:R-:W-:Y:S01]  /*53a0*/  LOP3.LUT R14, R14, 0xff, RZ, 0xc0, !PT ;  /* 0x000000ff0e0e7812 */ /* 0x020fe200078ec0ff */
[----:B------:R-:W-:Y:S01]  /*53b0*/  BSSY B1, `(.L_x_109) ;  /* 0x000000b000017945 */ /* 0x000fe20003800000 */
[----:B------:R-:W-:Y:S02]  /*53c0*/  ISETP.LT.OR P3, PT, R31, 0x2, !P2 ;  /* 0x000000021f00780c */ /* 0x000fe40005761670 */
[----:B------:R-:W-:-:S05]  /*53d0*/  F2FP.F16.E5M2.UNPACK_B R14, R14 ;  /* 0x0000000eff0e723e */ /* 0x000fca00020004ff */
[----:B------:R-:W-:-:S05]  /*53e0*/  HADD2.F32 R14, -RZ, R14.H0_H0 ;  /* 0x2000000eff0e7230 */ /* 0x000fca0000004100 */
[----:B------:R-:W-:-:S04]  /*53f0*/  FMUL R14, R14, R9 ;  /* 0x000000090e0e7220 */ /* 0x000fc80000400000 */
[----:B------:R-:W-:-:S05]  /*5400*/  FFMA R14, R111, R8, R14 ;  /* 0x000000086f0e7223 */ /* 0x000fca000000000e */
[----:B0-----:R-:W-:Y:S02]  /*5410*/  F2FP.SATFINITE.E5M2.F32.PACK_AB_MERGE_C R15, RZ, R14, RZ ;  /* 0x0000000eff0f723e */ /* 0x001fe400048060ff */
[----:B------:R-:W-:-:S03]  /*5420*/  PRMT R14, RZ, 0x7610, R14 ;  /* 0x00007610ff0e7816 */ /* 0x000fc6000000000e */
[----:B------:R0:W-:Y:S01]  /*5430*/  @!P5 STG.E.U8 desc[UR20][R10.64], R15 ;  /* 0x0000000f0a00d986 */ /* 0x0001e2000c101114 */
[----:B------:R-:W-:Y:S05]  /*5440*/  @P3 BRA `(.L_x_110) ;  /* 0x0000000000043947 */ /* 0x000fea0003800000 */
[----:B------:R4:W5:Y:S02]  /*5450*/  LDG.E.U8 R14, desc[UR20][R6.64+0x1] ;  /* 0x00000114060e7981 */ /* 0x000964000c1e1100 */
.L_x_110:
[----:B------:R-:W-:Y:S05]  /*5460*/  BSYNC B1 ;  /* 0x0000000000017941 */ /* 0x000fea0003800000 */
.L_x_109:
[----:B-----5:R-:W-:Y:S01]  /*5470*/  LOP3.LUT R14, R14, 0xff, RZ, 0xc0, !PT ;  /* 0x000000ff0e0e7812 */ /* 0x020fe200078ec0ff */
[----:B------:R-:W-:Y:S01]  /*5480*/  BSSY B1, `(.L_x_111) ;  /* 0x000000b000017945 */ /* 0x000fe20003800000 */
[----:B------:R-:W-:Y:S02]  /*5490*/  ISETP.LT.OR P5, PT, R31, 0x9, !P1 ;  /* 0x000000091f00780c */ /* 0x000fe40004fa1670 */
[----:B------:R-:W-:-:S05]  /*54a0*/  F2FP.F16.E5M2.UNPACK_B R14, R14 ;  /* 0x0000000eff0e723e */ /* 0x000fca00020004ff */
[----:B------:R-:W-:-:S05]  /*54b0*/  HADD2.F32 R14, -RZ, R14.H0_H0 ;  /* 0x2000000eff0e7230 */ /* 0x000fca0000004100 */
[----:B0-----:R-:W-:Y:S01]  /*54c0*/  FMUL R15, R14, R9 ;  /* 0x000000090e0f7220 */ /* 0x001fe20000400000 */
[----:B------:R-:W-:-:S03]  /*54d0*/  PRMT R14, RZ, 0x7610, R14 ;  /* 0x00007610ff0e7816 */ /* 0x000fc6000000000e */
[----:B------:R-:W-:-:S05]  /*54e0*/  FFMA R15, R110, R8, R15 ;  /* 0x000000086e0f7223 */ /* 0x000fca000000000f */
[----:B------:R-:W-:-:S05]  /*54f0*/  F2FP.SATFINITE.E5M2.F32.PACK_AB_MERGE_C R15, RZ, R15, RZ ;  /* 0x0000000fff0f723e */ /* 0x000fca00048060ff */
[----:B------:R0:W-:Y:S01]  /*5500*/  @!P3 STG.E.U8 desc[UR20][R10.64+0x1], R15 ;  /* 0x0000010f0a00b986 */ /* 0x0001e2000c101114 */
[----:B------:R-:W-:Y:S05]  /*5510*/  @P5 BRA `(.L_x_112) ;  /* 0x0000000000045947 */ /* 0x000fea0003800000 */
[----:B------:R0:W5:Y:S02]  /*5520*/  LDG.E.U8 R14, desc[UR20][R16.64+0x8] ;  /* 0x00000814100e7981 */ /* 0x000164000c1e1100 */
.L_x_112:
[----:B------:R-:W-:Y:S05]  /*5530*/  BSYNC B1 ;  /* 0x0000000000017941 */ /* 0x000fea0003800000 */
.L_x_111:
        /* <DEDUP_REMOVED lines=12> */
.L_x_114:
[----:B------:R-:W-:Y:S05]  /*5600*/  BSYNC B1 ;  /* 0x0000000000017941 */ /* 0x000fea0003800000 */
.L_x_113:
        /* <DEDUP_REMOVED lines=12> */
.L_x_116:
[----:B------:R-:W-:Y:S05]  /*56d0*/  BSYNC B1 ;  /* 0x0000000000017941 */ /* 0x000fea0003800000 */
.L_x_115:
        /* <DEDUP_REMOVED lines=12> */
.L_x_118:
[----:B------:R-:W-:Y:S05]  /*57a0*/  BSYNC B1 ;  /* 0x0000000000017941 */ /* 0x000fea0003800000 */
.L_x_117:
        /* <DEDUP_REMOVED lines=12> */
.L_x_120:
[----:B------:R-:W-:Y:S05]  /*5870*/  BSYNC B1 ;  /* 0x0000000000017941 */ /* 0x000fea0003800000 */
.L_x_119:
        /* <DEDUP_REMOVED lines=12> */
.L_x_122:
[----:B------:R-:W-:Y:S05]  /*5940*/  BSYNC B1 ;  /* 0x0000000000017941 */ /* 0x000fea0003800000 */
.L_x_121:
        /* <DEDUP_REMOVED lines=12> */
.L_x_124:
[----:B------:R-:W-:Y:S05]  /*5a10*/  BSYNC B1 ;  /* 0x0000000000017941 */ /* 0x000fea0003800000 */
.L_x_123:
        /* <DEDUP_REMOVED lines=12> */
.L_x_126:
[----:B------:R-:W-:Y:S05]  /*5ae0*/  BSYNC B1 ;  /* 0x0000000000017941 */ /* 0x000fea0003800000 */
.L_x_125:
        /* <DEDUP_REMOVED lines=12> */
.L_x_128:
[----:B------:R-:W-:Y:S05]  /*5bb0*/  BSYNC B1 ;  /* 0x0000000000017941 */ /* 0x000fea0003800000 */
.L_x_127:
        /* <DEDUP_REMOVED lines=12> */
.L_x_130:
[----:B------:R-:W-:Y:S05]  /*5c80*/  BSYNC B1 ;  /* 0x0000000000017941 */ /* 0x000fea0003800000 */
.L_x_129:
        /* <DEDUP_REMOVED lines=12> */
.L_x_132:
[----:B------:R-:W-:Y:S05]  /*5d50*/  BSYNC B1 ;  /* 0x0000000000017941 */ /* 0x000fea0003800000 */
.L_x_131:
        /* <DEDUP_REMOVED lines=12> */
.L_x_134:
[----:B------:R-:W-:Y:S05]  /*5e20*/  BSYNC B1 ;  /* 0x0000000000017941 */ /* 0x000fea0003800000 */
.L_x_133:
        /* <DEDUP_REMOVED lines=12> */
.L_x_136:
[----:B------:R-:W-:Y:S05]  /*5ef0*/  BSYNC B1 ;  /* 0x0000000000017941 */ /* 0x000fea0003800000 */
.L_x_135:
        /* <DEDUP_REMOVED lines=12> */
.L_x_138:
[----:B------:R-:W-:Y:S05]  /*5fc0*/  BSYNC B1 ;  /* 0x0000000000017941 */ /* 0x000fea0003800000 */
.L_x_137:
        /* <DEDUP_REMOVED lines=12> */
.L_x_140:
[----:B------:R-:W-:Y:S05]  /*6090*/  BSYNC B1 ;  /* 0x0000000000017941 */ /* 0x000fea0003800000 */
.L_x_139:
        /* <DEDUP_REMOVED lines=12> */
.L_x_142:
[----:B------:R-:W-:Y:S05]  /*6160*/  BSYNC B1 ;  /* 0x0000000000017941 */ /* 0x000fea0003800000 */
.L_x_141:
        /* <DEDUP_REMOVED lines=12> */
.L_x_144:
[----:B------:R-:W-:Y:S05]  /*6230*/  BSYNC B1 ;  /* 0x0000000000017941 */ /* 0x000fea0003800000 */
.L_x_143:
        /* <DEDUP_REMOVED lines=12> */
.L_x_146:
[----:B------:R-:W-:Y:S05]  /*6300*/  BSYNC B1 ;  /* 0x0000000000017941 */ /* 0x000fea0003800000 */
.L_x_145:
        /* <DEDUP_REMOVED lines=12> */
.L_x_148:
[----:B------:R-:W-:Y:S05]  /*63d0*/  BSYNC B1 ;  /* 0x0000000000017941 */ /* 0x000fea0003800000 */
.L_x_147:
        /* <DEDUP_REMOVED lines=12> */
.L_x_150:
[----:B------:R-:W-:Y:S05]  /*64a0*/  BSYNC B1 ;  /* 0x0000000000017941 */ /* 0x000fea0003800000 */
.L_x_149:
        /* <DEDUP_REMOVED lines=12> */
.L_x_152:
[----:B------:R-:W-:Y:S05]  /*6570*/  BSYNC B1 ;  /* 0x0000000000017941 */ /* 0x000fea0003800000 */
.L_x_151:
        /* <DEDUP_REMOVED lines=12> */
.L_x_154:
[----:B------:R-:W-:Y:S05]  /*6640*/  BSYNC B1 ;  /* 0x0000000000017941 */ /* 0x000fea0003800000 */
.L_x_153:
        /* <DEDUP_REMOVED lines=12> */
.L_x_156:
[----:B------:R-:W-:Y:S05]  /*6710*/  BSYNC B1 ;  /* 0x0000000000017941 */ /* 0x000fea0003800000 */
.L_x_155:
        /* <DEDUP_REMOVED lines=12> */
.L_x_158:
[----:B------:R-:W-:Y:S05]  /*67e0*/  BSYNC B1 ;  /* 0x0000000000017941 */ /* 0x000fea0003800000 */
.L_x_157:
        /* <DEDUP_REMOVED lines=12> */
.L_x_160:
[----:B------:R-:W-:Y:S05]  /*68b0*/  BSYNC B1 ;  /* 0x0000000000017941 */ /* 0x000fea0003800000 */
.L_x_159:
        /* <DEDUP_REMOVED lines=12> */
.L_x_162:
[----:B------:R-:W-:Y:S05]  /*6980*/  BSYNC B1 ;  /* 0x0000000000017941 */ /* 0x000fea0003800000 */
.L_x_161:
        /* <DEDUP_REMOVED lines=12> */
.L_x_164:
[----:B------:R-:W-:Y:S05]  /*6a50*/  BSYNC B1 ;  /* 0x0000000000017941 */ /* 0x000fea0003800000 */
.L_x_163:
        /* <DEDUP_REMOVED lines=12> */
.L_x_166:
[----:B------:R-:W-:Y:S05]  /*6b20*/  BSYNC B1 ;  /* 0x0000000000017941 */ /* 0x000fea0003800000 */
.L_x_165:
[----:B------:R-:W-:Y:S05]  /*6b30*/  @P2 BRA `(.L_x_167) ;  /* 0x0000001000302947 */ /* 0x000fea0003800000 */
[----:B-----5:R-:W-:-:S04]  /*6b40*/  LOP3.LUT R12, R12, 0xff, RZ, 0xc0, !PT ;  /* 0x000000ff0c0c7812 */ /* 0x020fc800078ec0ff */
[----:B------:R-:W-:-:S05]  /*6b50*/  F2FP.F16.E5M2.UNPACK_B R12, R12 ;  /* 0x0000000cff0c723e */ /* 0x000fca00020004ff */
[----:B------:R-:W-:-:S05]  /*6b60*/  HADD2.F32 R12, -RZ, R12.H0_H0 ;  /* 0x2000000cff0c7230 */ /* 0x000fca0000004100 */
[----:B0--34-:R-:W-:-:S04]  /*6b70*/  FMUL R7, R12, R9 ;  /* 0x000000090c077220 */ /* 0x019fc80000400000 */
[----:B------:R-:W-:-:S05]  /*6b80*/  FFMA R7, R20, R8, R7 ;  /* 0x0000000814077223 */ /* 0x000fca0000000007 */
[----:B------:R-:W-:-:S05]  /*6b90*/  F2FP.SATFINITE.E5M2.F32.PACK_AB_MERGE_C R7, RZ, R7, RZ ;  /* 0x00000007ff07723e */ /* 0x000fca00048060ff */
[----:B------:R0:W-:Y:S01]  /*6ba0*/  STG.E.U8 desc[UR20][R10.64+0x39], R7 ;  /* 0x000039070a007986 */ /* 0x0001e2000c101114 */
[----:B------:R-:W-:Y:S05]  /*6bb0*/  BRA `(.L_x_167) ;  /* 0x0000001000107947 */ /* 0x000fea0003800000 */
.L_x_38:
[C---:B------:R-:W-:Y:S01]  /*6bc0*/  ISETP.GE.AND P1, PT, R32.reuse, 0x1, PT ;  /* 0x000000012000780c */ /* 0x040fe20003f26270 */
[-C--:B--2---:R-:W-:Y:S01]  /*6bd0*/  FMUL R145, R145, R8.reuse ;  /* 0x0000000891917220 */ /* 0x084fe20000400000 */
[----:B------:R-:W-:Y:S01]  /*6be0*/  ISETP.GE.AND P2, PT, R32, 0x9, PT ;  /* 0x000000092000780c */ /* 0x000fe20003f46270 */
[-C--:B------:R-:W-:Y:S01]  /*6bf0*/  FMUL R144, R144, R8.reuse ;  /* 0x0000000890907220 */ /* 0x080fe20000400000 */
[----:B------:R-:W-:Y:S01]  /*6c00*/  ISETP.LT.OR P3, PT, R31, 0x1, !P1 ;  /* 0x000000011f00780c */ /* 0x000fe20004f61670 */
[-C--:B------:R-:W-:Y:S01]  /*6c10*/  FMUL R143, R143, R8.reuse ;  /* 0x000000088f8f7220 */ /* 0x080fe20000400000 */
[C---:B------:R-:W-:Y:S01]  /*6c20*/  ISETP.LT.OR P6, PT, R31.reuse, 0x2, !P1 ;  /* 0x000000021f00780c */ /* 0x040fe20004fc1670 */
[-C--:B------:R-:W-:Y:S01]  /*6c30*/  FMUL R142, R142, R8.reuse ;  /* 0x000000088e8e7220 */ /* 0x080fe20000400000 */
[----:B------:R-:W-:Y:S01]  /*6c40*/  ISETP.LT.OR P5, PT, R31, 0x1, !P2 ;  /* 0x000000011f00780c */ /* 0x000fe200057a1670 */
[-C--:B------:R-:W-:Y:S01]  /*6c50*/  FMUL R141, R141, R8.reuse ;  /* 0x000000088d8d7220 */ /* 0x080fe20000400000 */
[----:B------:R-:W-:Y:S01]  /*6c60*/  F2FP.SATFINITE.E5M2.F32.PACK_AB_MERGE_C R145, RZ, R145, RZ ;  /* 0x00000091ff91723e */ /* 0x000fe200048060ff */
[----:B------:R-:W-:Y:S01]  /*6c70*/  FMUL R140, R140, R8 ;  /* 0x000000088c8c7220 */ /* 0x000fe20000400000 */
[----:B------:R-:W-:Y:S01]  /*6c80*/  F2FP.SATFINITE.E5M2.F32.PACK_AB_MERGE_C R7, RZ, R144, RZ ;  /* 0x00000090ff07723e */ /* 0x000fe200048060ff */
[-C--:B------:R-:W-:Y:S01]  /*6c90*/  FMUL R139, R139, R8.reuse ;  /* 0x000000088b8b7220 */ /* 0x080fe20000400000 */
[----:B------:R-:W-:Y:S01]  /*6ca0*/  F2FP.SATFINITE.E5M2.F32.PACK_AB_MERGE_C R143, RZ, R143, RZ ;  /* 0x0000008fff8f723e */ /* 0x000fe200048060ff */
[----:B------:R-:W-:Y:S01]  /*6cb0*/  FMUL R138, R138, R8 ;  /* 0x000000088a8a7220 */ /* 0x000fe20000400000 */
[----:B------:R-:W-:Y:S01]  /*6cc0*/  F2FP.SATFINITE.E5M2.F32.PACK_AB_MERGE_C R25, RZ, R142, RZ ;  /* 0x0000008eff19723e */ /* 0x000fe200048060ff */
[----:B------:R-:W-:Y:S01]  /*6cd0*/  @!P3 STG.E.U8 desc[UR20][R16.64], R145 ;  /* 0x000000911000b986 */ /* 0x000fe2000c101114 */
[----:B------:R-:W-:Y:S01]  /*6ce0*/  ISETP.LT.OR P3, PT, R31, 0x2, !P2 ;  /* 0x000000021f00780c */ /* 0x000fe20005761670 */
[-C--:B------:R-:W-:Y:S01]  /*6cf0*/  FMUL R137, R137, R8.reuse ;  /* 0x0000000889897220 */ /* 0x080fe20000400000 */
[----:B------:R-:W-:Y:S01]  /*6d00*/  F2FP.SATFINITE.E5M2.F32.PACK_AB_MERGE_C R141, RZ, R141, RZ ;  /* 0x0000008dff8d723e */ /* 0x000fe200048060ff */
[----:B------:R0:W-:Y:S01]  /*6d10*/  @!P6 STG.E.U8 desc[UR20][R16.64+0x1], R7 ;  /* 0x000001071000e986 */ /* 0x0001e2000c101114 */
[C---:B------:R-:W-:Y:S01]  /*6d20*/  ISETP.LT.OR P6, PT, R31.reuse, 0x9, !P1 ;  /* 0x000000091f00780c */ /* 0x040fe20004fc1670 */
[-C--:B------:R-:W-:Y:S01]  /*6d30*/  FMUL R136, R136, R8.reuse ;  /* 0x0000000888887220 */ /* 0x080fe20000400000 */
[----:B------:R-:W-:Y:S01]  /*6d40*/  F2FP.SATFINITE.E5M2.F32.PACK_AB_MERGE_C R139, RZ, R139, RZ ;  /* 0x0000008bff8b723e */ /* 0x000fe200048060ff */
[----:B------:R-:W-:Y:S01]  /*6d50*/  @!P5 STG.E.U8 desc[UR20][R14.64], R143 ;  /* 0x0000008f0e00d986 */ /* 0x000fe2000c101114 */
[----:B------:R-:W-:Y:S01]  /*6d60*/  ISETP.LT.OR P5, PT, R31, 0xa, !P1 ;  /* 0x0000000a1f00780c */ /* 0x000fe20004fa1670 */
[----:B------:R-:W-:Y:S01]  /*6d70*/  FMUL R135, R135, R8 ;  /* 0x0000000887877220 */ /* 0x000fe20000400000 */
[----:B------:R-:W-:Y:S01]  /*6d80*/  F2FP.SATFINITE.E5M2.F32.PACK_AB_MERGE_C R27, RZ, R138, RZ ;  /* 0x0000008aff1b723e */ /* 0x000fe200048060ff */
[-C--:B------:R-:W-:Y:S01]  /*6d90*/  FMUL R134, R134, R8.reuse ;  /* 0x0000000886867220 */ /* 0x080fe20000400000 */
[----:B------:R-:W-:Y:S01]  /*6da0*/  F2FP.SATFINITE.E5M2.F32.PACK_AB_MERGE_C R137, RZ, R137, RZ ;  /* 0x00000089ff89723e */ /* 0x000fe200048060ff */
[----:B------:R1:W-:Y:S01]  /*6db0*/  @!P3 STG.E.U8 desc[UR20][R14.64+0x1], R25 ;  /* 0x000001190e00b986 */ /* 0x0003e2000c101114 */
[----:B------:R-:W-:Y:S01]  /*6dc0*/  ISETP.LT.OR P3, PT, R31, 0x9, !P2 ;  /* 0x000000091f00780c */ /* 0x000fe20005761670 */
[----:B------:R-:W-:Y:S01]  /*6dd0*/  FMUL R133, R133, R8 ;  /* 0x0000000885857220 */ /* 0x000fe20000400000 */
[----:B0-----:R-:W-:Y:S01]  /*6de0*/  F2FP.SATFINITE.E5M2.F32.PACK_AB_MERGE_C R7, RZ, R140, RZ ;  /* 0x0000008cff07723e */ /* 0x001fe200048060ff */
[----:B------:R-:W-:Y:S01]  /*6df0*/  @!P6 STG.E.U8 desc[UR20][R16.64+0x8], R141 ;  /* 0x0000088d1000e986 */ /* 0x000fe2000c101114 */
[C---:B------:R-:W-:Y:S01]  /*6e00*/  ISETP.LT.OR P6, PT, R31.reuse, 0xa, !P2 ;  /* 0x0000000a1f00780c */ /* 0x040fe200057c1670 */
[-C--:B------:R-:W-:Y:S01]  /*6e10*/  FMUL R132, R132, R8.reuse ;  /* 0x0000000884847220 */ /* 0x080fe20000400000 */
[----:B------:R-:W-:Y:S01]  /*6e20*/  F2FP.SATFINITE.E5M2.F32.PACK_AB_MERGE_C R135, RZ, R135, RZ ;  /* 0x00000087ff87723e */ /* 0x000fe200048060ff */
[----:B------:R0:W-:Y:S01]  /*6e30*/  @!P5 STG.E.U8 desc[UR20][R16.64+0x9], R7 ;  /* 0x000009071000d986 */ /* 0x0001e2000c101114 */
[----:B------:R-:W-:Y:S01]  /*6e40*/  ISETP.LT.OR P5, PT, R31, 0x11, !P1 ;  /* 0x000000111f00780c */ /* 0x000fe20004fa1670 */
[-C--:B------:R-:W-:Y:S01]  /*6e50*/  FMUL R131, R131, R8.reuse ;  /* 0x0000000883837220 */ /* 0x080fe20000400000 */
[----:B------:R-:W-:Y:S01]  /*6e60*/  F2FP.SATFINITE.E5M2.F32.PACK_AB_MERGE_C R133, RZ, R133, RZ ;  /* 0x00000085ff85723e */ /* 0x000fe200048060ff */
[----:B------:R-:W-:Y:S01]  /*6e70*/  FMUL R130, R130, R8 ;  /* 0x0000000882827220 */ /* 0x000fe20000400000 */
[----:B-1----:R-:W-:Y:S01]  /*6e80*/  F2FP.SATFINITE.E5M2.F32.PACK_AB_MERGE_C R25, RZ, R134, RZ ;  /* 0x00000086ff19723e */ /* 0x002fe200048060ff */
[----:B------:R-:W-:Y:S01]  /*6e90*/  @!P3 STG.E.U8 desc[UR20][R14.64+0x8], R139 ;  /* 0x0000088b0e00b986 */ /* 0x000fe2000c101114 */
[----:B------:R-:W-:Y:S01]  /*6ea0*/  ISETP.LT.OR P3, PT, R31, 0x12, !P1 ;  /* 0x000000121f00780c */ /* 0x000fe20004f61670 */
[-C--:B------:R-:W-:Y:S01]  /*6eb0*/  FMUL R129, R129, R8.reuse ;  /* 0x0000000881817220 */ /* 0x080fe20000400000 */
[----:B------:R-:W-:Y:S01]  /*6ec0*/  F2FP.SATFINITE.E5M2.F32.PACK_AB_MERGE_C R131, RZ, R131, RZ ;  /* 0x00000083ff83723e */ /* 0x000fe200048060ff */
[----:B------:R1:W-:Y:S01]  /*6ed0*/  @!P6 STG.E.U8 desc[UR20][R14.64+0x9], R27 ;  /* 0x0000091b0e00e986 */ /* 0x0003e2000c101114 */
[C---:B------:R-:W-:Y:S01]  /*6ee0*/  ISETP.LT.OR P6, PT, R31.reuse, 0x11, !P2 ;  /* 0x000000111f00780c */ /* 0x040fe200057c1670 */
[----:B------:R-:W-:Y:S01]  /*6ef0*/  FMUL R128, R128, R8 ;  /* 0x0000000880807220 */ /* 0x000fe20000400000 */
[----:B0-----:R-:W-:Y:S01]  /*6f00*/  F2FP.SATFINITE.E5M2.F32.PACK_AB_MERGE_C R7, RZ, R136, RZ ;  /* 0x00000088ff07723e */ /* 0x001fe200048060ff */
[----:B------:R-:W-:Y:S01]  /*6f10*/  @!P5 STG.E.U8 desc[UR20][R16.64+0x10], R137 ;  /* 0x000010891000d986 */ /* 0x000fe2000c101114 */
[----:B------:R-:W-:Y:S01]  /*6f20*/  ISETP.LT.OR P5, PT, R31, 0x12, !P2 ;  /* 0x000000121f00780c */ /* 0x000fe200057a1670 */
[-C--:B------:R-:W-:Y:S01]  /*6f30*/  FMUL R127, R127, R8.reuse ;  /* 0x000000087f7f7220 */ /* 0x080fe20000400000 */
[----:B------:R-:W-:Y:S01]  /*6f40*/  F2FP.SATFINITE.E5M2.F32.PACK_AB_MERGE_C R129, RZ, R129, RZ ;  /* 0x00000081ff81723e */ /* 0x000fe200048060ff */
[-C--:B------:R-:W-:Y:S01]  /*6f50*/  FMUL R126, R126, R8.reuse ;  /* 0x000000087e7e7220 */ /* 0x080fe20000400000 */
[-C--:B------:R-:W-:Y:S01]  /*6f60*/  FMUL R125, R125, R8.reuse ;  /* 0x000000087d7d7220 */ /* 0x080fe20000400000 */
[----:B------:R0:W-:Y:S01]  /*6f70*/  @!P3 STG.E.U8 desc[UR20][R16.64+0x11], R7 ;  /* 0x000011071000b986 */ /* 0x0001e2000c101114 */
[C---:B------:R-:W-:Y:S01]  /*6f80*/  ISETP.LT.OR P3, PT, R31.reuse, 0x19, !P1 ;  /* 0x000000191f00780c */ /* 0x040fe20004f61670 */
[----:B------:R-:W-:Y:S01]  /*6f90*/  FMUL R124, R124, R8 ;  /* 0x000000087c7c7220 */ /* 0x000fe20000400000 */
[----:B-1----:R-:W-:Y:S01]  /*6fa0*/  F2FP.SATFINITE.E5M2.F32.PACK_AB_MERGE_C R27, RZ, R132, RZ ;  /* 0x00000084ff1b723e */ /* 0x002fe200048060ff */
[----:B------:R-:W-:Y:S01]  /*6fb0*/  @!P6 STG.E.U8 desc[UR20][R14.64+0x10], R135 ;  /* 0x000010870e00e986 */ /* 0x000fe2000c101114 */
[----:B------:R-:W-:Y:S01]  /*6fc0*/  ISETP.LT.OR P6, PT, R31, 0x1a, !P1 ;  /* 0x0000001a1f00780c */ /* 0x000fe20004fc1670 */
[-C--:B------:R-:W-:Y:S01]  /*6fd0*/  FMUL R123, R123, R8.reuse ;  /* 0x000000087b7b7220 */ /* 0x080fe20000400000 */
[----:B------:R-:W-:Y:S01]  /*6fe0*/  F2FP.SATFINITE.E5M2.F32.PACK_AB_MERGE_C R127, RZ, R127, RZ ;  /* 0x0000007fff7f723e */ /* 0x000fe200048060ff */
[----:B------:R1:W-:Y:S01]  /*6ff0*/  @!P5 STG.E.U8 desc[UR20][R14.64+0x11], R25 ;  /* 0x000011190e00d986 */ /* 0x0003e2000c101114 */
[----:B------:R-:W-:Y:S01]  /*7000*/  ISETP.LT.OR P5, PT, R31, 0x19, !P2 ;  /* 0x000000191f00780c */ /* 0x000fe200057a1670 */
[-C--:B------:R-:W-:Y:S01]  /*7010*/  FMUL R122, R122, R8.reuse ;  /* 0x000000087a7a7220 */ /* 0x080fe20000400000 */
[----:B------:R-:W-:Y:S01]  /*7020*/  F2FP.SATFINITE.E5M2.F32.PACK_AB_MERGE_C R125, RZ, R125, RZ ;  /* 0x0000007dff7d723e */ /* 0x000fe200048060ff */
        /* <DEDUP_REMOVED lines=8> */
[----:B------:R-:W-:Y:S01]  /*70b0*/  FMUL R119, R119, R8 ;  /* 0x0000000877777220 */ /* 0x000fe20000400000 */
[----:B-1----:R-:W-:Y:S01]  /*70c0*/  F2FP.SATFINITE.E5M2.F32.PACK_AB_MERGE_C R25, RZ, R128, RZ ;  /* 0x00000080ff19723e */ /* 0x002fe200048060ff */
[----:B------:R-:W-:Y:S01]  /*70d0*/  @!P5 STG.E.U8 desc[UR20][R14.64+0x18], R131 ;  /* 0x000018830e00d986 */ /* 0x000fe2000c101114 */
[----:B------:R-:W-:Y:S01]  /*70e0*/  ISETP.LT.OR P5, PT, R31, 0x22, !P1 ;  /* 0x000000221f00780c */ /* 0x000fe20004fa1670 */
[-C--:B------:R-:W-:Y:S01]  /*70f0*/  FMUL R118, R118, R8.reuse ;  /* 0x0000000876767220 */ /* 0x080fe20000400000 */
[----:B------:R-:W-:Y:S01]  /*7100*/  F2FP.SATFINITE.E5M2.F32.PACK_AB_MERGE_C R121, RZ, R121, RZ ;  /* 0x00000079ff79723e */ /* 0x000fe200048060ff */
[-C--:B------:R-:W-:Y:S01]  /*7110*/  FMUL R117, R117, R8.reuse ;  /* 0x0000000875757220 */ /* 0x080fe20000400000 */
[----:B------:R-:W-:Y:S01]  /*7120*/  F2FP.SATFINITE.E5M2.F32.PACK_AB_MERGE_C R119, RZ, R119, RZ ;  /* 0x00000077ff77723e */ /* 0x000fe200048060ff */
[----:B------:R1:W-:Y:S01]  /*7130*/  @!P3 STG.E.U8 desc[UR20][R14.64+0x19], R7 ;  /* 0x000019070e00b986 */ /* 0x0003e2000c101114 */
[C---:B------:R-:W-:Y:S01]  /*7140*/  ISETP.LT.OR P3, PT, R31.reuse, 0x21, !P2 ;  /* 0x000000211f00780c */ /* 0x040fe20005761670 */
        /* <DEDUP_REMOVED lines=9> */
[----:B------:R-:W-:Y:S01]  /*71e0*/  FMUL R113, R113, R8 ;  /* 0x0000000871717220 */ /* 0x000fe20000400000 */
[----:B-1----:R-:W-:Y:S01]  /*71f0*/  F2FP.SATFINITE.E5M2.F32.PACK_AB_MERGE_C R7, RZ, R124, RZ ;  /* 0x0000007cff07723e */ /* 0x002fe200048060ff */
[-C--:B------:R-:W-:Y:S01]  /*7200*/  FMUL R112, R112, R8.reuse ;  /* 0x0000000870707220 */ /* 0x080fe20000400000 */
        /* <DEDUP_REMOVED lines=29> */
[----:B------:R-:W-:Y:S01]  /*73e0*/  ISETP.LT.OR P3, PT, R31, 0x32, !P2 ;  /* 0x000000321f00780c */ /* 0x000fe20005761670 */
[-C--:B------:R-:W-:Y:S01]  /*73f0*/  FMUL R103, R103, R8.reuse ;  /* 0x0000000867677220 */ /* 0x080fe20000400000 */
[----:B------:R-:W-:Y:S01]  /*7400*/  F2FP.SATFINITE.E5M2.F32.PACK_AB_MERGE_C R105, RZ, R105, RZ ;  /* 0x00000069ff69723e */ /* 0x000fe200048060ff */
[----:B------:R0:W-:Y:S01]  /*7410*/  @!P6 STG.E.U8 desc[UR20][R16.64+0x31], R27 ;  /* 0x0000311b1000e986 */ /* 0x0001e2000c101114 */
[C---:B------:R-:W-:Y:S01]  /*7420*/  ISETP.LT.OR P6, PT, R31.reuse, 0x39, !P1 ;  /* 0x000000391f00780c */ /* 0x040fe20004fc1670 */
[-C--:B------:R-:W-:Y:S01]  /*7430*/  FMUL R102, R102, R8.reuse ;  /* 0x0000000866667220 */ /* 0x080fe20000400000 */
[C---:B------:R-:W-:Y:S01]  /*7440*/  ISETP.LT.OR P1, PT, R31.reuse, 0x3a, !P1 ;  /* 0x0000003a1f00780c */ /* 0x040fe20004f21670 */
[----:B------:R-:W-:Y:S01]  /*7450*/  @!P5 STG.E.U8 desc[UR20][R14.64+0x30], R119 ;  /* 0x000030770e00d986 */ /* 0x000fe2000c101114 */
[C---:B------:R-:W-:Y:S01]  /*7460*/  ISETP.LT.OR P5, PT, R31.reuse, 0x39, !P2 ;  /* 0x000000391f00780c */ /* 0x040fe200057a1670 */
[-C--:B------:R-:W-:Y:S01]  /*7470*/  FMUL R100, R100, R8.reuse ;  /* 0x0000000864647220 */ /* 0x080fe20000400000 */
[----:B------:R-:W-:Y:S01]  /*7480*/  ISETP.LT.OR P2, PT, R31, 0x3a, !P2 ;  /* 0x0000003a1f00780c */ /* 0x000fe20005741670 */
[----:B------:R-:W-:Y:S01]  /*7490*/  FMUL R101, R101, R8 ;  /* 0x0000000865657220 */ /* 0x000fe20000400000 */
[----:B-1----:R-:W-:Y:S01]  /*74a0*/  F2FP.SATFINITE.E5M2.F32.PACK_AB_MERGE_C R25, RZ, R116, RZ ;  /* 0x00000074ff19723e */ /* 0x002fe200048060ff */
[----:B------:R1:W-:Y:S01]  /*74b0*/  @!P3 STG.E.U8 desc[UR20][R14.64+0x31], R7 ;  /* 0x000031070e00b986 */ /* 0x0003e2000c101114 */
[C---:B------:R-:W-:Y:S01]  /*74c0*/  ISETP.GE.AND P3, PT, R32.reuse, 0x89, PT ;  /* 0x000000892000780c */ /* 0x040fe20003f66270 */
[----:B------:R-:W-:Y:S01]  /*74d0*/  FMUL R99, R99, R8 ;  /* 0x0000000863637220 */ /* 0x000fe20000400000 */
[----:B0-----:R-:W-:Y:S01]  /*74e0*/  F2FP.SATFINITE.E5M2.F32.PACK_AB_MERGE_C R27, RZ, R114, RZ ;  /* 0x00000072ff1b723e */ /* 0x001fe200048060ff */
[----:B------:R-:W-:Y:S01]  /*74f0*/  @!P6 STG.E.U8 desc[UR20][R16.64+0x38], R117 ;  /* 0x000038751000e986 */ /* 0x000fe2000c101114 */
[----:B------:R-:W-:Y:S01]  /*7500*/  ISETP.GE.AND P6, PT, R32, 0x81, PT ;  /* 0x000000812000780c */ /* 0x000fe20003fc6270 */
[-C--:B------:R-:W-:Y:S01]  /*7510*/  FMUL R98, R98, R8.reuse ;  /* 0x0000000862627220 */ /* 0x080fe20000400000 */
[----:B------:R-:W-:Y:S01]  /*7520*/  F2FP.SATFINITE.E5M2.F32.PACK_AB_MERGE_C R103, RZ, R103, RZ ;  /* 0x00000067ff67723e */ /* 0x000fe200048060ff */
[----:B------:R0:W-:Y:S01]  /*7530*/  @!P1 STG.E.U8 desc[UR20][R16.64+0x39], R25 ;  /* 0x0000391910009986 */ /* 0x0001e2000c101114 */
[----:B------:R-:W-:Y:S01]  /*7540*/  ISETP.LT.OR P1, PT, R31, 0x1, !P6 ;  /* 0x000000011f00780c */ /* 0x000fe20007721670 */
[-C--:B------:R-:W-:Y:S01]  /*7550*/  FMUL R97, R97, R8.reuse ;  /* 0x0000000861617220 */ /* 0x080fe20000400000 */
[----:B------:R-:W-:Y:S01]  /*7560*/  F2FP.SATFINITE.E5M2.F32.PACK_AB_MERGE_C R101, RZ, R101, RZ ;  /* 0x00000065ff65723e */ /* 0x000fe200048060ff */
[----:B------:R-:W-:Y:S01]  /*7570*/  @!P2 STG.E.U8 desc[UR20][R14.64+0x39], R27 ;  /* 0x0000391b0e00a986 */ /* 0x000fe2000c101114 */
[C---:B------:R-:W-:Y:S01]  /*7580*/  ISETP.LT.OR P2, PT, R31.reuse, 0x2, !P6 ;  /* 0x000000021f00780c */ /* 0x040fe20007741670 */
[----:B------:R-:W-:Y:S01]  /*7590*/  FMUL R96, R96, R8 ;  /* 0x0000000860607220 */ /* 0x000fe20000400000 */
[----:B-1----:R-:W-:Y:S01]  /*75a0*/  F2FP.SATFINITE.E5M2.F32.PACK_AB_MERGE_C R7, RZ, R112, RZ ;  /* 0x00000070ff07723e */ /* 0x002fe200048060ff */
        /* <DEDUP_REMOVED lines=45> */
[----:B------:R-:W-:Y:S01]  /*7880*/  FMUL R20, R20, R8 ;  /* 0x0000000814147220 */ /* 0x000fe20000400000 */
[----:B------:R-:W-:-:S03]  /*7890*/  F2FP.SATFINITE.E5M2.F32.PACK_AB_MERGE_C R19, RZ, R19, RZ ;  /* 0x00000013ff13723e */ /* 0x000fc600048060ff */
[----:B------:R-:W-:Y:S02]  /*78a0*/  F2FP.SATFINITE.E5M2.F32.PACK_AB_MERGE_C R21, RZ, R21, RZ ;  /* 0x00000015ff15723e */ /* 0x000fe400048060ff */
[----:B-1----:R-:W-:Y:S01]  /*78b0*/  F2FP.SATFINITE.E5M2.F32.PACK_AB_MERGE_C R7, RZ, R100, RZ ;  /* 0x00000064ff07723e */ /* 0x002fe200048060ff */
[----:B------:R0:W-:Y:S01]  /*78c0*/  @!P2 STG.E.U8 desc[UR20][R12.64+0x11], R15 ;  /* 0x0000110f0c00a986 */ /* 0x0001e2000c101114 */
[----:B------:R-:W-:-:S03]  /*78d0*/  ISETP.LT.OR P2, PT, R31, 0x1a, !P6 ;  /* 0x0000001a1f00780c */ /* 0x000fc60007741670 */
[----:B------:R-:W-:Y:S01]  /*78e0*/  @!P1 STG.E.U8 desc[UR20][R10.64+0x10], R103 ;  /* 0x000010670a009986 */ /* 0x000fe2000c101114 */
[----:B------:R-:W-:-:S03]  /*78f0*/  ISETP.LT.OR P1, PT, R31, 0x19, !P6 ;  /* 0x000000191f00780c */ /* 0x000fc60007721670 */
[----:B------:R1:W-:Y:S01]  /*7900*/  @!P5 STG.E.U8 desc[UR20][R10.64+0x11], R17 ;  /* 0x000011110a00d986 */ /* 0x0003e2000c101114 */
[----:B------:R-:W-:Y:S02]  /*7910*/  ISETP.LT.OR P5, PT, R31, 0x19, !P3 ;  /* 0x000000191f00780c */ /* 0x000fe40005fa1670 */
[----:B0-----:R-:W-:-:S03]  /*7920*/  F2FP.SATFINITE.E5M2.F32.PACK_AB_MERGE_C R15, RZ, R98, RZ ;  /* 0x00000062ff0f723e */ /* 0x001fc600048060ff */
[----:B------:R0:W-:Y:S01]  /*7930*/  @!P2 STG.E.U8 desc[UR20][R12.64+0x19], R7 ;  /* 0x000019070c00a986 */ /* 0x0001e2000c101114 */
[----:B------:R-:W-:-:S03]  /*7940*/  ISETP.LT.OR P2, PT, R31, 0x1a, !P3 ;  /* 0x0000001a1f00780c */ /* 0x000fc60005f41670 */
[----:B------:R-:W-:Y:S01]  /*7950*/  @!P1 STG.E.U8 desc[UR20][R12.64+0x18], R101 ;  /* 0x000018650c009986 */ /* 0x000fe2000c101114 */
[C---:B------:R-:W-:Y:S02]  /*7960*/  ISETP.LT.OR P1, PT, R31.reuse, 0x21, !P6 ;  /* 0x000000211f00780c */ /* 0x040fe40007721670 */
[----:B-1----:R-:W-:Y:S01]  /*7970*/  F2FP.SATFINITE.E5M2.F32.PACK_AB_MERGE_C R17, RZ, R96, RZ ;  /* 0x00000060ff11723e */ /* 0x002fe200048060ff */
[----:B------:R-:W-:Y:S01]  /*7980*/  @!P5 STG.E.U8 desc[UR20][R10.64+0x18], R99 ;  /* 0x000018630a00d986 */ /* 0x000fe2000c101114 */
[----:B------:R-:W-:Y:S02]  /*7990*/  ISETP.LT.OR P5, PT, R31, 0x22, !P6 ;  /* 0x000000221f00780c */ /* 0x000fe400077a1670 */
[----:B0-----:R-:W-:-:S03]  /*79a0*/  F2FP.SATFINITE.E5M2.F32.PACK_AB_MERGE_C R7, RZ, R94, RZ ;  /* 0x0000005eff07723e */ /* 0x001fc600048060ff */
        /* <DEDUP_REMOVED lines=21> */
[----:B0-----:R-:W-:-:S07]  /*7b00*/  F2FP.SATFINITE.E5M2.F32.PACK_AB_MERGE_C R15, RZ, R18, RZ ;  /* 0x00000012ff0f723e */ /* 0x001fce00048060ff */
[----:B------:R-:W-:Y:S01]  /*7b10*/  @!P1 STG.E.U8 desc[UR20][R12.64+0x30], R89 ;  /* 0x000030590c009986 */ /* 0x000fe2000c101114 */
[C---:B------:R-:W-:Y:S02]  /*7b20*/  ISETP.LT.OR P1, PT, R31.reuse, 0x39, !P6 ;  /* 0x000000391f00780c */ /* 0x040fe40007721670 */
[C---:B------:R-:W-:Y:S01]  /*7b30*/  ISETP.LT.OR P6, PT, R31.reuse, 0x3a, !P6 ;  /* 0x0000003a1f00780c */ /* 0x040fe200077c1670 */
[----:B------:R0:W-:Y:S01]  /*7b40*/  @!P5 STG.E.U8 desc[UR20][R12.64+0x31], R7 ;  /* 0x000031070c00d986 */ /* 0x0001e2000c101114 */
[C---:B------:R-:W-:Y:S02]  /*7b50*/  ISETP.LT.OR P5, PT, R31.reuse, 0x32, !P3 ;  /* 0x000000321f00780c */ /* 0x040fe40005fa1670 */
[----:B-1----:R-:W-:Y:S01]  /*7b60*/  F2FP.SATFINITE.E5M2.F32.PACK_AB_MERGE_C R17, RZ, R20, RZ ;  /* 0x00000014ff11723e */ /* 0x002fe200048060ff */
[----:B------:R1:W-:Y:S01]  /*7b70*/  @!P2 STG.E.U8 desc[UR20][R10.64+0x30], R23 ;  /* 0x000030170a00a986 */ /* 0x0003e2000c101114 */
[C---:B------:R-:W-:Y:S02]  /*7b80*/  ISETP.LT.OR P2, PT, R31.reuse, 0x39, !P3 ;  /* 0x000000391f00780c */ /* 0x040fe40005f41670 */
[----:B------:R-:W-:-:S02]  /*7b90*/  ISETP.LT.OR P3, PT, R31, 0x3a, !P3 ;  /* 0x0000003a1f00780c */ /* 0x000fc40005f61670 */
[----:B0-----:R-:W-:-:S05]  /*7ba0*/  F2FP.SATFINITE.E5M2.F32.PACK_AB_MERGE_C R7, RZ, R22, RZ ;  /* 0x00000016ff07723e */ /* 0x001fca00048060ff */
[----:B------:R1:W-:Y:S04]  /*7bb0*/  @!P5 STG.E.U8 desc[UR20][R10.64+0x31], R7 ;  /* 0x000031070a00d986 */ /* 0x0003e8000c101114 */
[----:B------:R1:W-:Y:S04]  /*7bc0*/  @!P1 STG.E.U8 desc[UR20][R12.64+0x38], R19 ;  /* 0x000038130c009986 */ /* 0x0003e8000c101114 */
[----:B------:R1:W-:Y:S04]  /*7bd0*/  @!P6 STG.E.U8 desc[UR20][R12.64+0x39], R15 ;  /* 0x0000390f0c00e986 */ /* 0x0003e8000c101114 */
[----:B------:R1:W-:Y:S04]  /*7be0*/  @!P2 STG.E.U8 desc[UR20][R10.64+0x38], R21 ;  /* 0x000038150a00a986 */ /* 0x0003e8000c101114 */
[----:B------:R1:W-:Y:S02]  /*7bf0*/  @!P3 STG.E.U8 desc[UR20][R10.64+0x39], R17 ;  /* 0x000039110a00b986 */ /* 0x0003e4000c101114 */
.L_x_167:
[----:B------:R-:W-:Y:S05]  /*7c00*/  BSYNC B0 ;  /* 0x0000000000007941 */ /* 0x000fea0003800000 */
.L_x_37:
[----:B------:R-:W-:Y:S01]  /*7c10*/  ULDC UR6, c[0x0][0xc] ;  /* 0x0000030000067ab9 */ /* 0x000fe20000000800 */
[----:B------:R-:W-:Y:S01]  /*7c20*/  ULDC UR7, c[0x0][0x10] ;  /* 0x0000040000077ab9 */ /* 0x000fe20000000800 */
[----:B01-34-:R-:W0:Y:S01]  /*7c30*/  LDC R7, c[0x0][0x14] ;  /* 0x00000500ff077b82 */ /* 0x01be220000000800 */
[----:B------:R-:W-:Y:S01]  /*7c40*/  UIMAD.WIDE.U32 UR6, UR6, UR7, URZ ;  /* 0x00000007060672a5 */ /* 0x000fe2000f8e003f */
[----:B------:R-:W-:Y:S02]  /*7c50*/  IMAD.MOV.U32 R10, RZ, RZ, -0x1 ;  /* 0xffffffffff0a7424 */ /* 0x000fe400078e00ff */
[----:B------:R-:W-:-:S03]  /*7c60*/  IMAD.MOV.U32 R6, RZ, RZ, -0x1 ;  /* 0xffffffffff067424 */ /* 0x000fc600078e00ff */
[----:B0-----:R-:W-:-:S04]  /*7c70*/  IMAD.WIDE.U32 R2, R7, UR6, R2 ;  /* 0x0000000607027c25 */ /* 0x001fc8000f8e0002 */
[----:B------:R-:W-:Y:S01]  /*7c80*/  IMAD R7, R7, UR7, RZ ;  /* 0x0000000707077c24 */ /* 0x000fe2000f8e02ff */
[----:B------:R-:W-:Y:S02]  /*7c90*/  ULDC.64 UR6, c[0x0][0x650] ;  /* 0x0001940000067ab9 */ /* 0x000fe40000000a00 */
[----:B------:R-:W-:Y:S01]  /*7ca0*/  ISETP.GE.U32.AND P1, PT, R2, UR6, PT ;  /* 0x0000000602007c0c */ /* 0x000fe2000bf26070 */
[--C-:B------:R-:W-:Y:S01]  /*7cb0*/  IMAD.IADD R3, R3, 0x1, R7.reuse ;  /* 0x0000000103037824 */ /* 0x100fe200078e0207 */
[----:B------:R-:W-:-:S04]  /*7cc0*/  PRMT R7, RZ, 0x7610, R7 ;  /* 0x00007610ff077816 */ /* 0x000fc80000000007 */
[----:B------:R-:W-:-:S13]  /*7cd0*/  ISETP.GE.U32.AND.EX P1, PT, R3, UR7, PT, P1 ;  /* 0x0000000703007c0c */ /* 0x000fda000bf26110 */
[----:B------:R-:W-:Y:S05]  /*7ce0*/  @P1 BRA `(.L_x_168) ;  /* 0x0000000400601947 */ /* 0x000fea0003800000 */
[----:B------:R-:W0:Y:S01]  /*7cf0*/  S2R R20, SR_CTAID.X ;  /* 0x0000000000147919 */ /* 0x000e220000002500 */
[----:B------:R-:W1:Y:S01]  /*7d00*/  LDC.64 R14, c[0x0][0x628] ;  /* 0x00018a00ff0e7b82 */ /* 0x000e620000000a00 */
[----:B------:R-:W-:Y:S01]  /*7d10*/  ULDC UR6, c[0x0][0x150] ;  /* 0x0000540000067ab9 */ /* 0x000fe20000000800 */
[----:B-----5:R-:W-:Y:S01]  /*7d20*/  IMAD.MOV.U32 R12, RZ, RZ, R2 ;  /* 0x000000ffff0c7224 */ /* 0x020fe200078e0002 */
[----:B------:R-:W3:Y:S01]  /*7d30*/  S2R R22, SR_CTAID.Y ;  /* 0x0000000000167919 */ /* 0x000ee20000002600 */
[----:B------:R-:W-:-:S04]  /*7d40*/  IMAD.MOV.U32 R13, RZ, RZ, R3 ;  /* 0x000000ffff0d7224 */ /* 0x000fc800078e0003 */
[----:B------:R-:W4:Y:S08]  /*7d50*/  LDC R23, c[0x0][0x144] ;  /* 0x00005100ff177b82 */ /* 0x000f300000000800 */
[----:B--2---:R-:W2:Y:S08]  /*7d60*/  LDC R16, c[0x0][0x630] ;  /* 0x00018c00ff107b82 */ /* 0x004eb00000000800 */
[----:B------:R-:W2:Y:S01]  /*7d70*/  LDC.64 R18, c[0x0][0x620] ;  /* 0x00018800ff127b82 */ /* 0x000ea20000000a00 */
[----:B-1----:R-:W-:-:S04]  /*7d80*/  ISETP.NE.U32.AND P1, PT, R14, RZ, PT ;  /* 0x000000ff0e00720c */ /* 0x002fc80003f25070 */
[----:B------:R-:W-:Y:S02]  /*7d90*/  ISETP.NE.AND.EX P1, PT, R15, RZ, PT, P1 ;  /* 0x000000ff0f00720c */ /* 0x000fe40003f25310 */
[----:B0-----:R-:W-:-:S05]  /*7da0*/  I2FP.F32.U32 R6, R20 ;  /* 0x0000001400067245 */ /* 0x001fca0000201000 */
[----:B------:R-:W-:-:S04]  /*7db0*/  FMUL R6, R6, UR6 ;  /* 0x0000000606067c20 */ /* 0x000fc80008400000 */
[----:B------:R0:W1:Y:S02]  /*7dc0*/  F2I.U32.TRUNC.NTZ R21, R6 ;  /* 0x0000000600157305 */ /* 0x000064000020f000 */
[----:B---34-:R-:W-:Y:S05]  /*7dd0*/  @!P1 BRA `(.L_x_169) ;  /* 0x0000000000289947 */ /* 0x018fea0003800000 */
[----:B------:R-:W3:Y:S02]  /*7de0*/  LDC R7, c[0x0][0x634] ;  /* 0x00018d00ff077b82 */ /* 0x000ee40000000800 */
[----:B---3--:R-:W-:-:S05]  /*7df0*/  IADD3 R13, P1, R2, R7, RZ ;  /* 0x00000007020d7210 */ /* 0x008fca0007f3e0ff */
[----:B------:R-:W-:-:S04]  /*7e00*/  IMAD.X R17, RZ, RZ, R3, P1 ;  /* 0x000000ffff117224 */ /* 0x000fc800008e0603 */
[----:B0-----:R-:W-:-:S04]  /*7e10*/  IMAD.WIDE.U32 R6, R17, R14, RZ ;  /* 0x0000000e11067225 */ /* 0x001fc800078e00ff */
[----:B------:R-:W-:-:S04]  /*7e20*/  IMAD.WIDE.U32 R10, P1, R13, R15, R6 ;  /* 0x0000000f0d0a7225 */ /* 0x000fc80007820006 */
[----:B------:R-:W-:-:S04]  /*7e30*/  IMAD.WIDE.U32 R6, R13, R14, RZ ;  /* 0x0000000e0d067225 */ /* 0x000fc800078e00ff */
[----:B------:R-:W-:Y:S01]  /*7e40*/  IMAD.X R13, RZ, RZ, RZ, P1 ;  /* 0x000000ffff0d7224 */ /* 0x000fe200008e06ff */
[----:B------:R-:W-:Y:S01]  /*7e50*/  IADD3 RZ, P1, R7, R10, RZ ;  /* 0x0000000a07ff7210 */ /* 0x000fe20007f3e0ff */
[----:B------:R-:W-:-:S04]  /*7e60*/  IMAD.MOV.U32 R12, RZ, RZ, R11 ;  /* 0x000000ffff0c7224 */ /* 0x000fc800078e000b */
[----:B------:R-:W-:-:S08]  /*7e70*/  IMAD.WIDE.U32.X R12, R17, R15, R12, P1 ;  /* 0x0000000f110c7225 */ /* 0x000fd000008e040c */
.L_x_169:
[----:B------:R-:W3:Y:S01]  /*7e80*/  LDC.64 R28, c[0x0][0x640] ;  /* 0x00019000ff1c7b82 */ /* 0x000ee20000000a00 */
[-C--:B--2---:R-:W-:Y:S01]  /*7e90*/  SHF.R.U64 R17, R12, R16.reuse, R13 ;  /* 0x000000100c117219 */ /* 0x084fe2000000120d */
[----:B-1----:R-:W-:Y:S01]  /*7ea0*/  IMAD.MOV R21, RZ, RZ, -R21 ;  /* 0x000000ffff157224 */ /* 0x002fe200078e0a15 */
[----:B0-----:R-:W-:Y:S01]  /*7eb0*/  SHF.R.U32.HI R6, RZ, R16, R13 ;  /* 0x00000010ff067219 */ /* 0x001fe2000001160d */
[----:B------:R-:W-:Y:S01]  /*7ec0*/  ULDC UR6, c[0x0][0x154] ;  /* 0x0000550000067ab9 */ /* 0x000fe20000000800 */
[----:B------:R-:W-:Y:S01]  /*7ed0*/  IADD3 R11, P1, RZ, -R17, RZ ;  /* 0x80000011ff0b7210 */ /* 0x000fe20007f3e0ff */
[----:B------:R-:W-:Y:S02]  /*7ee0*/  IMAD R23, R23, R21, R20 ;  /* 0x0000001517177224 */ /* 0x000fe400078e0214 */
[----:B------:R-:W0:Y:S01]  /*7ef0*/  LDC R12, c[0x0][0x618] ;  /* 0x00018600ff0c7b82 */ /* 0x000e220000000800 */
[----:B------:R-:W-:Y:S02]  /*7f00*/  IMAD.MOV.U32 R13, RZ, RZ, 0x1 ;  /* 0x00000001ff0d7424 */ /* 0x000fe400078e00ff */
[----:B------:R-:W-:-:S04]  /*7f10*/  IMAD.X R7, RZ, RZ, ~R6, P1 ;  /* 0x000000ffff077224 */ /* 0x000fc800008e0e06 */
[-C--:B------:R-:W-:Y:S01]  /*7f20*/  IMAD R10, R7, R18.reuse, RZ ;  /* 0x00000012070a7224 */ /* 0x080fe200078e02ff */
[----:B------:R-:W1:Y:S01]  /*7f30*/  LDC R24, c[0x0][0x608] ;  /* 0x00018200ff187b82 */ /* 0x000e620000000800 */
[----:B------:R-:W-:-:S04]  /*7f40*/  IMAD.WIDE.U32 R6, R11, R18, R2 ;  /* 0x000000120b067225 */ /* 0x000fc800078e0002 */
[----:B------:R-:W-:Y:S01]  /*7f50*/  IMAD R11, R11, R19, R10 ;  /* 0x000000130b0b7224 */ /* 0x000fe200078e020a */
[----:B------:R-:W-:Y:S02]  /*7f60*/  I2FP.F32.U32 R10, R22 ;  /* 0x00000016000a7245 */ /* 0x000fe40000201000 */
[----:B------:R-:W2:Y:S01]  /*7f70*/  LDC R26, c[0x0][0x658] ;  /* 0x00019600ff1a7b82 */ /* 0x000ea20000000800 */
[----:B------:R-:W-:Y:S01]  /*7f80*/  IMAD.IADD R7, R7, 0x1, R11 ;  /* 0x0000000107077824 */ /* 0x000fe200078e020b */
[----:B---3--:R-:W-:Y:S01]  /*7f90*/  ISETP.NE.U32.AND P1, PT, R28, RZ, PT ;  /* 0x000000ff1c00720c */ /* 0x008fe20003f25070 */
[----:B------:R-:W-:Y:S01]  /*7fa0*/  FMUL R10, R10, UR6 ;  /* 0x000000060a0a7c20 */ /* 0x000fe20008400000 */
[----:B------:R-:W-:Y:S02]  /*7fb0*/  IMAD.MOV.U32 R11, RZ, RZ, -0x1 ;  /* 0xffffffffff0b7424 */ /* 0x000fe400078e00ff */
[----:B------:R-:W-:Y:S01]  /*7fc0*/  ISETP.NE.AND.EX P1, PT, R29, RZ, PT, P1 ;  /* 0x000000ff1d00720c */ /* 0x000fe20003f25310 */
[----:B------:R3:W4:Y:S01]  /*7fd0*/  F2I.U32.TRUNC.NTZ R19, R10 ;  /* 0x0000000a00137305 */ /* 0x000722000020f000 */
[----:B------:R-:W3:Y:S01]  /*7fe0*/  LDC R21, c[0x0][0x148] ;  /* 0x00005200ff157b82 */ /* 0x000ee20000000800 */
[----:B0-----:R-:W-:-:S02]  /*7ff0*/  SHF.R.U64 R16, R6, R12, R7 ;  /* 0x0000000c06107219 */ /* 0x001fc40000001207 */
[----:B------:R-:W-:-:S05]  /*8000*/  SHF.R.U32.HI R7, RZ, R12, R7 ;  /* 0x0000000cff077219 */ /* 0x000fca0000011607 */
[----:B------:R-:W0:Y:S01]  /*8010*/  LDC R20, c[0x0][0x600] ;  /* 0x00018000ff147b82 */ /* 0x000e220000000800 */
[-CC-:B-1----:R-:W-:Y:S02]  /*8020*/  SHF.R.U64 R14, R16, R24.reuse, R7.reuse ;  /* 0x00000018100e7219 */ /* 0x182fe40000001207 */
[----:B------:R-:W-:-:S05]  /*8030*/  SHF.R.U32.HI R7, RZ, R24, R7 ;  /* 0x00000018ff077219 */ /* 0x000fca0000011607 */
[----:B------:R-:W1:Y:S01]  /*8040*/  LDC R27, c[0x0][0x648] ;  /* 0x00019200ff1b7b82 */ /* 0x000e620000000800 */
[-CC-:B--2---:R-:W-:Y:S02]  /*8050*/  SHF.R.U64 R18, R14, R26.reuse, R7.reuse ;  /* 0x0000001a0e127219 */ /* 0x184fe40000001207 */
[-C--:B------:R-:W-:Y:S02]  /*8060*/  SHF.L.U32 R11, R11, R26.reuse, RZ ;  /* 0x0000001a0b0b7219 */ /* 0x080fe400000006ff */
[-C--:B------:R-:W-:Y:S01]  /*8070*/  SHF.R.U32.HI R7, RZ, R26.reuse, R7 ;  /* 0x0000001aff077219 */ /* 0x080fe20000011607 */
[----:B------:R-:W-:Y:S01]  /*8080*/  IMAD.MOV.U32 R6, RZ, RZ, R18 ;  /* 0x000000ffff067224 */ /* 0x000fe200078e0012 */
[----:B------:R-:W-:Y:S01]  /*8090*/  SHF.L.U32 R30, R13, R26, RZ ;  /* 0x0000001a0d1e7219 */ /* 0x000fe200000006ff */
[----:B------:R-:W2:Y:S01]  /*80a0*/  LDC R31, c[0x0][0x638] ;  /* 0x00018e00ff1f7b82 */ /* 0x000ea20000000800 */
[----:B------:R-:W-:-:S07]  /*80b0*/  LOP3.LUT R25, RZ, R11, RZ, 0x33, !PT ;  /* 0x0000000bff197212 */ /* 0x000fce00078e33ff */
[----:B------:R-:W0:Y:S01]  /*80c0*/  LDC R32, c[0x0][0x610] ;  /* 0x00018400ff207b82 */ /* 0x000e220000000800 */
[----:B----4-:R-:W-:Y:S05]  /*80d0*/  @!P1 BRA `(.L_x_170) ;  /* 0x0000000000289947 */ /* 0x010fea0003800000 */
[----:B------:R-:W4:Y:S02]  /*80e0*/  LDC R13, c[0x0][0x64c] ;  /* 0x00019300ff0d7b82 */ /* 0x000f240000000800 */
[----:B----4-:R-:W-:-:S05]  /*80f0*/  IADD3 R13, P1, R18, R13, RZ ;  /* 0x0000000d120d7210 */ /* 0x010fca0007f3e0ff */
[----:B------:R-:W-:-:S04]  /*8100*/  IMAD.X R15, RZ, RZ, R7, P1 ;  /* 0x000000ffff0f7224 */ /* 0x000fc800008e0607 */
[----:B------:R-:W-:-:S04]  /*8110*/  IMAD.WIDE.U32 R6, R15, R28, RZ ;  /* 0x0000001c0f067225 */ /* 0x000fc800078e00ff */
[----:B---3--:R-:W-:-:S04]  /*8120*/  IMAD.WIDE.U32 R10, P1, R13, R29, R6 ;  /* 0x0000001d0d0a7225 */ /* 0x008fc80007820006 */
[----:B------:R-:W-:-:S04]  /*8130*/  IMAD.WIDE.U32 R6, R13, R28, RZ ;  /* 0x0000001c0d067225 */ /* 0x000fc800078e00ff */
[----:B------:R-:W-:Y:S01]  /*8140*/  IMAD.X R13, RZ, RZ, RZ, P1 ;  /* 0x000000ffff0d7224 */ /* 0x000fe200008e06ff */
[----:B------:R-:W-:Y:S01]  /*8150*/  IADD3 RZ, P1, R7, R10, RZ ;  /* 0x0000000a07ff7210 */ /* 0x000fe20007f3e0ff */
[----:B------:R-:W-:-:S04]  /*8160*/  IMAD.MOV.U32 R12, RZ, RZ, R11 ;  /* 0x000000ffff0c7224 */ /* 0x000fc800078e000b */
[----:B------:R-:W-:-:S08]  /*8170*/  IMAD.WIDE.U32.X R6, R15, R29, R12, P1 ;  /* 0x0000001d0f067225 */ /* 0x000fd000008e040c */
.L_x_170:
[----:B-1----:R-:W-:Y:S01]  /*8180*/  SHF.R.U64 R6, R6, R27, R7 ;  /* 0x0000001b06067219 */ /* 0x002fe20000001207 */
[----:B0-----:R-:W-:Y:S01]  /*8190*/  VIADD R13, R20, 0xffffffff ;  /* 0xffffffff140d7836 */ /* 0x001fe20000000000 */
[----:B------:R-:W-:Y:S01]  /*81a0*/  LOP3.LUT R11, R14, R25, RZ, 0xc0, !PT ;  /* 0x000000190e0b7212 */ /* 0x000fe200078ec0ff */
[----:B------:R-:W-:Y:S02]  /*81b0*/  IMAD.MOV R19, RZ, RZ, -R19 ;  /* 0x000000ffff137224 */ /* 0x000fe400078e0a13 */
[----:B------:R-:W-:Y:S02]  /*81c0*/  IMAD.MOV R7, RZ, RZ, -R6 ;  /* 0x000000ffff077224 */ /* 0x000fe400078e0a06 */
[----:B------:R-:W-:Y:S01]  /*81d0*/  IMAD R30, R30, R6, R11 ;  /* 0x000000061e1e7224 */ /* 0x000fe200078e020b */
[----:B------:R-:W-:Y:S01]  /*81e0*/  LOP3.LUT R11, R16, R13, RZ, 0xc0, !PT ;  /* 0x0000000d100b7212 */ /* 0x000fe200078ec0ff */
[----:B---3--:R-:W-:Y:S02]  /*81f0*/  @P4 IMAD R23, R21, R19, R22 ;  /* 0x0000001315174224 */ /* 0x008fe400078e0216 */
[----:B--2---:R-:W-:-:S02]  /*8200*/  IMAD R6, R7, R31, R18 ;  /* 0x0000001f07067224 */ /* 0x004fc400078e0212 */
[----:B------:R-:W-:Y:S02]  /*8210*/  IMAD R30, R30, R32, R23 ;  /* 0x000000201e1e7224 */ /* 0x000fe400078e0217 */
[----:B------:R-:W-:Y:S02]  /*8220*/  IMAD R11, R6, R20, R11 ;  /* 0x00000014060b7224 */ /* 0x000fe400078e020b */
[----:B------:R-:W-:Y:S02]  /*8230*/  IMAD.MOV.U32 R7, RZ, RZ, 0x1 ;  /* 0x00000001ff077424 */ /* 0x000fe400078e00ff */
[----:B------:R-:W-:Y:S01]  /*8240*/  IMAD.MOV.U32 R6, RZ, RZ, R17 ;  /* 0x000000ffff067224 */ /* 0x000fe200078e0011 */
[----:B------:R-:W-:Y:S02]  /*8250*/  SEL R10, R11, R30, !P4 ;  /* 0x0000001e0b0a7207 */ /* 0x000fe40006000000 */
[----:B------:R-:W-:-:S07]  /*8260*/  SEL R30, R30, R11, !P4 ;  /* 0x0000000b1e1e7207 */ /* 0x000fce0006000000 */
.L_x_168:
[----:B------:R-:W-:Y:S01]  /*8270*/  LOP3.LUT P1, RZ, R7, 0xff, RZ, 0xc0, !PT ;  /* 0x000000ff07ff7812 */ /* 0x000fe2000782c0ff */
[----:B------:R-:W-:-:S12]  /*8280*/  IMAD.MOV.U32 R7, RZ, RZ, R30 ;  /* 0x000000ffff077224 */ /* 0x000fd800078e001e */
[----:B------:R-:W-:Y:S05]  /*8290*/  @P1 BRA `(.L_x_171) ;  /* 0xffffff8c00b41947 */ /* 0x000fea000383ffff */
[----:B------:R-:W-:Y:S05]  /*82a0*/  EXIT ;  /* 0x000000000000794d */ /* 0x000fea0003800000 */
.L_x_7:
[----:B0-----:R-:W-:Y:S01]  /*82b0*/  ULDC.64 UR4, c[0x0][0x650] ;  /* 0x0001940000047ab9 */ /* 0x001fe20000000a00 */
        /* <DEDUP_REMOVED lines=25> */
.L_x_173:
[----:B------:R-:W0:Y:S01]  /*8450*/  LDC.64 R28, c[0x0][0x640] ;  /* 0x00019000ff1c7b82 */ /* 0x000e220000000a00 */
[-CC-:B------:R-:W-:Y:S01]  /*8460*/  SHF.R.U64 R21, R16, R10.reuse, R17.reuse ;  /* 0x0000000a10157219 */ /* 0x180fe20000001211 */
[----:B------:R-:W-:Y:S01]  /*8470*/  IMAD.MOV.U32 R27, RZ, RZ, 0x1 ;  /* 0x00000001ff1b7424 */ /* 0x000fe200078e00ff */
[----:B------:R-:W-:Y:S02]  /*8480*/  SHF.R.U32.HI R5, RZ, R10, R17 ;  /* 0x0000000aff057219 */ /* 0x000fe40000011611 */
[----:B------:R-:W-:-:S03]  /*8490*/  IADD3 R7, P0, RZ, -R21, RZ ;  /* 0x80000015ff077210 */ /* 0x000fc60007f1e0ff */
[----:B------:R-:W1:Y:S02]  /*84a0*/  LDC R14, c[0x0][0x618] ;  /* 0x00018600ff0e7b82 */ /* 0x000e640000000800 */
[----:B------:R-:W-:Y:S02]  /*84b0*/  IMAD.X R5, RZ, RZ, ~R5, P0 ;  /* 0x000000ffff057224 */ /* 0x000fe400000e0e05 */
[----:B------:R-:W-:-:S04]  /*84c0*/  IMAD.WIDE.U32 R12, R7, R24, R2 ;  /* 0x00000018070c7225 */ /* 0x000fc800078e0002 */
[----:B------:R-:W2:Y:S01]  /*84d0*/  LDC R16, c[0x0][0x608] ;  /* 0x00018200ff107b82 */ /* 0x000ea20000000800 */
[----:B------:R-:W-:-:S04]  /*84e0*/  IMAD R10, R5, R24, RZ ;  /* 0x00000018050a7224 */ /* 0x000fc800078e02ff */
[----:B------:R-:W-:Y:S02]  /*84f0*/  IMAD R5, R7, R25, R10 ;  /* 0x0000001907057224 */ /* 0x000fe400078e020a */
[----:B------:R-:W-:Y:S01]  /*8500*/  IMAD.MOV.U32 R7, RZ, RZ, -0x1 ;  /* 0xffffffffff077424 */ /* 0x000fe200078e00ff */
[----:B------:R-:W3:Y:S01]  /*8510*/  LDC R26, c[0x0][0x658] ;  /* 0x00019600ff1a7b82 */ /* 0x000ee20000000800 */
[----:B------:R-:W-:Y:S01]  /*8520*/  IMAD.IADD R5, R13, 0x1, R5 ;  /* 0x000000010d057824 */ /* 0x000fe200078e0205 */
[----:B0-----:R-:W-:-:S04]  /*8530*/  ISETP.NE.U32.AND P0, PT, R28, RZ, PT ;  /* 0x000000ff1c00720c */ /* 0x001fc80003f05070 */
        /* <DEDUP_REMOVED lines=8> */
[-CC-:B---3--:R-:W-:Y:S02]  /*85c0*/  SHF.R.U64 R24, R22, R26.reuse, R5.reuse ;  /* 0x0000001a16187219 */ /* 0x188fe40000001205 */
[-C--:B------:R-:W-:Y:S02]  /*85d0*/  SHF.L.U32 R7, R7, R26.reuse, RZ ;  /* 0x0000001a07077219 */ /* 0x080fe400000006ff */
[----:B------:R-:W-:Y:S01]  /*85e0*/  SHF.R.U32.HI R13, RZ, R26, R5 ;  /* 0x0000001aff0d7219 */ /* 0x000fe20000011605 */
[----:B------:R-:W-:Y:S01]  /*85f0*/  IMAD.MOV.U32 R12, RZ, RZ, R24 ;  /* 0x000000ffff0c7224 */ /* 0x000fe200078e0018 */
[----:B------:R-:W-:Y:S01]  /*8600*/  LOP3.LUT R31, RZ, R7, RZ, 0x33, !PT ;  /* 0x00000007ff1f7212 */ /* 0x000fe200078e33ff */
[----:B------:R-:W3:Y:S01]  /*8610*/  LDC R30, c[0x0][0x610] ;  /* 0x00018400ff1e7b82 */ /* 0x000ee20000000800 */
[----:B------:R-:W-:Y:S05]  /*8620*/  @!P0 BRA `(.L_x_174) ;  /* 0x0000000000288947 */ /* 0x000fea0003800000 */
        /* <DEDUP_REMOVED lines=10> */
.L_x_174:
[----:B-1----:R-:W-:Y:S01]  /*86d0*/  SHF.R.U64 R10, R12, R10, R13 ;  /* 0x0000000a0c0a7219 */ /* 0x002fe2000000120d */
[----:B0-----:R-:W-:Y:S01]  /*86e0*/  VIADD R9, R23, 0xffffffff ;  /* 0xffffffff17097836 */ /* 0x001fe20000000000 */
[----:B------:R-:W-:Y:S01]  /*86f0*/  SHF.L.U32 R27, R27, R26, RZ ;  /* 0x0000001a1b1b7219 */ /* 0x000fe200000006ff */
[----:B------:R-:W-:Y:S01]  /*8700*/  @P4 IMAD R11, R19, R20, R8 ;  /* 0x00000014130b4224 */ /* 0x000fe200078e0208 */
[----:B------:R-:W-:Y:S01]  /*8710*/  LOP3.LUT R5, R22, R31, RZ, 0xc0, !PT ;  /* 0x0000001f16057212 */ /* 0x000fe200078ec0ff */
[----:B------:R-:W-:Y:S01]  /*8720*/  IMAD.MOV R7, RZ, RZ, -R10 ;  /* 0x000000ffff077224 */ /* 0x000fe200078e0a0a */
[----:B------:R-:W-:Y:S01]  /*8730*/  LOP3.LUT R18, R18, R9, RZ, 0xc0, !PT ;  /* 0x0000000912127212 */ /* 0x000fe200078ec0ff */
[----:B------:R-:W-:Y:S02]  /*8740*/  IMAD.MOV.U32 R16, RZ, RZ, R21 ;  /* 0x000000ffff107224 */ /* 0x000fe400078e0015 */
[----:B------:R-:W-:Y:S02]  /*8750*/  IMAD R10, R27, R10, R5 ;  /* 0x0000000a1b0a7224 */ /* 0x000fe400078e0205 */
[----:B--2---:R-:W-:-:S02]  /*8760*/  IMAD R5, R7, R25, R24 ;  /* 0x0000001907057224 */ /* 0x004fc400078e0218 */
[----:B------:R-:W-:Y:S02]  /*8770*/  IMAD.MOV.U32 R7, RZ, RZ, 0x1 ;  /* 0x00000001ff077424 */ /* 0x000fe400078e00ff */
[----:B---3--:R-:W-:Y:S02]  /*8780*/  IMAD R11, R10, R30, R11 ;  /* 0x0000001e0a0b7224 */ /* 0x008fe400078e020b */
[----:B------:R-:W-:Y:S01]  /*8790*/  IMAD R18, R5, R23, R18 ;  /* 0x0000001705127224 */ /* 0x000fe200078e0212 */
[----:B------:R-:W-:-:S04]  /*87a0*/  PRMT R5, R7, 0x7610, R5 ;  /* 0x0000761007057816 */ /* 0x000fc80000000005 */
[----:B------:R-:W-:Y:S02]  /*87b0*/  SEL R7, R18, R11, !P4 ;  /* 0x0000000b12077207 */ /* 0x000fe40006000000 */
[----:B------:R-:W-:-:S07]  /*87c0*/  SEL R18, R11, R18, !P4 ;  /* 0x000000120b127207 */ /* 0x000fce0006000000 */
.L_x_172:
[----:B------:R-:W-:-:S08]  /*87d0*/  NOP ;  /* 0x0000000000007918 */ /* 0x000fd00000000000 */
[----:B------:R-:W0:-:S00]  /*87e0*/  USETMAXREG.DEALLOC.CTAPOOL 0x28 ;  /* 0x00000028000079c8 */ /* 0x000e0000080e0500 */
[----:B0-----:R-:W-:-:S13]  /*87f0*/  ISETP.NE.AND P0, PT, R6, RZ, PT ;  /* 0x000000ff0600720c */ /* 0x001fda0003f05270 */
[----:B------:R-:W-:Y:S05]  /*8800*/  @P0 EXIT ;  /* 0x000000000000094d */ /* 0x000fea0003800000 */
[----:B------:R-:W-:Y:S01]  /*8810*/  LOP3.LUT P0, RZ, R5, 0xff, RZ, 0xc0, !PT ;  /* 0x000000ff05ff7812 */ /* 0x000fe2000780c0ff */
[----:B------:R-:W-:Y:S02]  /*8820*/  IMAD.MOV.U32 R5, RZ, RZ, 0x1 ;  /* 0x00000001ff057424 */ /* 0x000fe400078e00ff */
[----:B------:R-:W-:-:S10]  /*8830*/  IMAD.MOV.U32 R17, RZ, RZ, RZ ;  /* 0x000000ffff117224 */ /* 0x000fd400078e00ff */
[----:B------:R-:W-:Y:S05]  /*8840*/  @!P0 BRA `(.L_x_175) ;  /* 0x0000000c00348947 */ /* 0x000fea0003800000 */
[----:B------:R-:W0:Y:S01]  /*8850*/  LDC R5, c[0x0][0x28c] ;  /* 0x0000a300ff057b82 */ /* 0x000e220000000800 */
[----:B------:R-:W-:Y:S01]  /*8860*/  ULDC UR5, c[0x0][0x658] ;  /* 0x0001960000057ab9 */ /* 0x000fe20000000800 */
[----:B------:R-:W-:Y:S01]  /*8870*/  UMOV UR7, 0xffffffff ;  /* 0xffffffff00077882 */ /* 0x000fe20000000000 */
[----:B------:R-:W-:Y:S01]  /*8880*/  ULDC UR6, c[0x0][0xc] ;  /* 0x0000030000067ab9 */ /* 0x000fe20000000800 */
[----:B------:R-:W-:Y:S01]  /*8890*/  USHF.L.U32 UR8, UR7, UR5, URZ ;  /* 0x0000000507087299 */ /* 0x000fe2000800063f */
[----:B------:R-:W-:Y:S01]  /*88a0*/  BSSY B0, `(.L_x_175) ;  /* 0x00000c7000007945 */ /* 0x000fe20003800000 */
[----:B------:R-:W-:Y:S01]  /*88b0*/  UMOV UR9, 0x1 ;  /* 0x0000000100097882 */ /* 0x000fe20000000000 */
[----:B------:R-:W-:Y:S01]  /*88c0*/  ULDC UR7, c[0x0][0x10] ;  /* 0x0000040000077ab9 */ /* 0x000fe20000000800 */
[----:B------:R-:W1:Y:S01]  /*88d0*/  S2UR UR10, SR_CgaCtaId ;  /* 0x00000000000a79c3 */ /* 0x000e620000008800 */
[----:B------:R-:W-:Y:S01]  /*88e0*/  UIMAD.WIDE.U32 UR6, UR6, UR7, URZ ;  /* 0x00000007060672a5 */ /* 0x000fe2000f8e003f */
[----:B------:R-:W-:Y:S01]  /*88f0*/  IMAD.MOV.U32 R14, RZ, RZ, 0x1 ;  /* 0x00000001ff0e7424 */ /* 0x000fe200078e00ff */
[----:B------:R-:W-:Y:S01]  /*8900*/  USHF.L.U32 UR18, UR9, UR5, URZ ;  /* 0x0000000509127299 */ /* 0x000fe2000800063f */
[----:B------:R-:W-:Y:S01]  /*8910*/  LOP3.LUT R15, R4, 0x2, RZ, 0xfc, !PT ;  /* 0x00000002040f7812 */ /* 0x000fe200078efcff */
[----:B------:R-:W-:Y:S01]  /*8920*/  IMAD.MOV.U32 R17, RZ, RZ, RZ ;  /* 0x000000ffff117224 */ /* 0x000fe200078e00ff */
[----:B------:R-:W-:Y:S01]  /*8930*/  ULDC UR5, c[0x0][0x14] ;  /* 0x0000050000057ab9 */ /* 0x000fe20000000800 */
[----:B------:R-:W-:Y:S01]  /*8940*/  ULDC UR4, c[0x0][0x600] ;  /* 0x0001800000047ab9 */ /* 0x000fe20000000800 */
[----:B------:R-:W-:-:S02]  /*8950*/  UIMAD.WIDE.U32 UR22, UR6, UR5, URZ ;  /* 0x00000005061672a5 */ /* 0x000fc4000f8e003f */
[----:B------:R-:W-:Y:S02]  /*8960*/  UIMAD UR13, UR7, UR5, URZ ;  /* 0x00000005070d72a4 */ /* 0x000fe4000f8e023f */
[----:B------:R-:W-:Y:S02]  /*8970*/  UIADD3 UR4, UR4, -0x1, URZ ;  /* 0xffffffff04047890 */ /* 0x000fe4000fffe03f */
[----:B------:R-:W-:Y:S01]  /*8980*/  ULOP3.LUT UR17, URZ, UR8, URZ, 0x33, !UPT ;  /* 0x000000083f117292 */ /* 0x000fe2000f8e333f */
[----:B0-----:R-:W-:Y:S01]  /*8990*/  VIADD R5, R5, 0x7f ;  /* 0x0000007f05057836 */ /* 0x001fe20000000000 */
[----:B------:R-:W-:Y:S01]  /*89a0*/  UIADD3 UR13, UR23, UR13, URZ ;  /* 0x0000000d170d7290 */ /* 0x000fe2000fffe03f */
[----:B------:R-:W-:-:S03]  /*89b0*/  ULDC.64 UR24, c[0x0][0x198] ;  /* 0x0000660000187ab9 */ /* 0x000fc60000000a00 */
[----:B------:R-:W-:Y:S01]  /*89c0*/  SHF.R.S32.HI R6, RZ, 0x1f, R5 ;  /* 0x0000001fff067819 */ /* 0x000fe20000011405 */
[----:B-1----:R-:W-:-:S03]  /*89d0*/  IMAD.U32 R11, RZ, RZ, UR10 ;  /* 0x0000000aff0b7e24 */ /* 0x002fc6000f8e00ff */
[----:B------:R-:W-:Y:S01]  /*89e0*/  LEA.HI R6, R6, R5, RZ, 0x7 ;  /* 0x0000000506067211 */ /* 0x000fe200078f38ff */
[----:B------:R-:W-:-:S03]  /*89f0*/  IMAD.MOV.U32 R5, RZ, RZ, 0x1 ;  /* 0x00000001ff057424 */ /* 0x000fc600078e00ff */
[----:B------:R-:W-:-:S05]  /*8a00*/  SHF.R.S32.HI R10, RZ, 0x7, R6 ;  /* 0x00000007ff0a7819 */ /* 0x000fca0000011406 */
[----:B------:R-:W-:-:S07]  /*8a10*/  VIADD R12, R10, 0x1 ;  /* 0x000000010a0c7836 */ /* 0x000fce0000000000 */
.L_x_186:
[----:B------:R-:W-:-:S03]  /*8a20*/  UMOV UR5, 0xffffffff ;  /* 0xffffffff00057882 */ /* 0x000fc60000000000 */
[----:B------:R-:W-:Y:S05]  /*8a30*/  BRA.DIV UR5, `(.L_x_176) ;  /* 0x0000000e05cc7947 */ /* 0x000fea000b800000 */
[----:B------:R-:W-:-:S13]  /*8a40*/  ELECT P0, URZ, PT ;  /* 0x00000000003f782f */ /* 0x000fda0003800000 */
.L_x_198:
[----:B------:R-:W0:Y:S01]  /*8a50*/  LDC R6, c[0x0][0x28c] ;  /* 0x0000a300ff067b82 */ /* 0x000e220000000800 */
[----:B------:R-:W-:Y:S01]  /*8a60*/  BSSY B1, `(.L_x_177) ;  /* 0x000003a000017945 */ /* 0x000fe20003800000 */
[----:B0-----:R-:W-:-:S13]  /*8a70*/  ISETP.LT.OR P0, PT, R6, 0x1, !P0 ;  /* 0x000000010600780c */ /* 0x001fda0004701670 */
[----:B------:R-:W-:Y:S05]  /*8a80*/  @P0 BRA `(.L_x_178) ;  /* 0x0000000000dc0947 */ /* 0x000fea0003800000 */
[----:B------:R-:W-:Y:S02]  /*8a90*/  IMAD R18, R18, 0x4, R11 ;  /* 0x0000000412127824 */ /* 0x000fe400078e020b */
[----:B------:R-:W-:Y:S02]  /*8aa0*/  IMAD.SHL.U32 R19, R7, 0x40, RZ ;  /* 0x0000004007137824 */ /* 0x000fe400078e00ff */
[----:B------:R-:W-:Y:S02]  /*8ab0*/  IMAD.MOV.U32 R22, RZ, RZ, RZ ;  /* 0x000000ffff167224 */ /* 0x000fe400078e00ff */
[----:B------:R-:W-:Y:S02]  /*8ac0*/  IMAD.MOV.U32 R6, RZ, RZ, R12 ;  /* 0x000000ffff067224 */ /* 0x000fe400078e000c */
[----:B------:R-:W-:Y:S02]  /*8ad0*/  IMAD.MOV.U32 R7, RZ, RZ, R5 ;  /* 0x000000ffff077224 */ /* 0x000fe400078e0005 */
[----:B------:R-:W-:-:S02]  /*8ae0*/  IMAD.MOV.U32 R8, RZ, RZ, R17 ;  /* 0x000000ffff087224 */ /* 0x000fc400078e0011 */
[----:B------:R-:W-:-:S07]  /*8af0*/  IMAD.SHL.U32 R20, R18, 0x40, RZ ;  /* 0x0000004012147824 */ /* 0x000fce00078e00ff */
.L_x_181:
[----:B------:R-:W0:Y:S01]  /*8b00*/  S2UR UR5, SR_CgaCtaId ;  /* 0x00000000000579c3 */ /* 0x000e220000008800 */
[----:B------:R-:W-:Y:S02]  /*8b10*/  MOV R18, 0x400 ;  /* 0x0000040000127802 */ /* 0x000fe40000000f00 */
[----:B------:R-:W-:Y:S02]  /*8b20*/  SHF.L.U32 R9, R7, 0x1f, RZ ;  /* 0x0000001f07097819 */ /* 0x000fe400000006ff */
[----:B------:R-:W-:-:S13]  /*8b30*/  LOP3.LUT P1, RZ, R0, 0x7f, RZ, 0xc0, !PT ;  /* 0x0000007f00ff7812 */ /* 0x000fda000782c0ff */
[----:B------:R-:W1:Y:S01]  /*8b40*/  @!P1 LDC R13, c[0x0][0x500] ;  /* 0x00014000ff0d9b82 */ /* 0x000e620000000800 */
[----:B0-----:R-:W-:-:S05]  /*8b50*/  IMAD.U32 R11, RZ, RZ, UR5 ;  /* 0x00000005ff0b7e24 */ /* 0x001fca000f8e00ff */
[----:B------:R-:W-:-:S05]  /*8b60*/  LEA R21, R11, R18, 0x18 ;  /* 0x000000120b157211 */ /* 0x000fca00078ec0ff */
[----:B------:R-:W-:-:S04]  /*8b70*/  IMAD R18, R8, 0x8, R21 ;  /* 0x0000000808127824 */ /* 0x000fc800078e0215 */
[----:B------:R-:W0:Y:S02]  /*8b80*/  SYNCS.PHASECHK.TRANS64.TRYWAIT P0, [R18+URZ+0x28], R9 ;  /* 0x00002809120075a7 */ /* 0x000e24000800017f */
[----:B01----:R-:W-:Y:S05]  /*8b90*/  @!P0 BRA `(.L_x_179) ;  /* 0x0000000c00948947 */ /* 0x003fea0003800000 */
.L_x_199:
[----:B0-----:R-:W-:Y:S01]  /*8ba0*/  PRMT R9, R15, 0x9910, RZ ;  /* 0x000099100f097816 */ /* 0x001fe200000000ff */
[----:B------:R0:W-:Y:S03]  /*8bb0*/  @!P1 SYNCS.ARRIVE.TRANS64 RZ, [R18+URZ], R13 ;  /* 0x0000000d12ff99a7 */ /* 0x0001e6000800003f */
[----:B------:R-:W-:-:S13]  /*8bc0*/  ISETP.NE.AND P0, PT, R9, 0x2, PT ;  /* 0x000000020900780c */ /* 0x000fda0003f05270 */
[----:B0-----:R-:W-:Y:S05]  /*8bd0*/  @P0 BRA `(.L_x_180) ;  /* 0x0000000000040947 */ /* 0x001fea0003800000 */
[----:B------:R-:W-:Y:S01]  /*8be0*/  BPT.TRAP 0x1 ;  /* 0x000000040000795c */ /* 0x000fe20000300000 */
.L_x_180:
[----:B------:R-:W-:Y:S01]  /*8bf0*/  IMAD R9, R8, 0x4, R11 ;  /* 0x0000000408097824 */ /* 0x000fe200078e020b */
[----:B------:R-:W-:Y:S01]  /*8c00*/  R2UR UR9, R18 ;  /* 0x00000000120972ca */ /* 0x000fe200000e0000 */
[----:B------:R-:W-:Y:S01]  /*8c10*/  VIADD R6, R6, 0xffffffff ;  /* 0xffffffff06067836 */ /* 0x000fe20000000000 */
[----:B------:R-:W-:Y:S01]  /*8c20*/  UIADD3 UR6, UP0, UR24, 0xf0, URZ ;  /* 0x000000f018067890 */ /* 0x000fe2000ff1e03f */
[--C-:B------:R-:W-:Y:S01]  /*8c30*/  IMAD.U32 R9, R9, 0x2000, R21.reuse ;  /* 0x0000200009097824 */ /* 0x100fe200078e0015 */
[----:B------:R-:W-:Y:S01]  /*8c40*/  R2UR UR11, R20 ;  /* 0x00000000140b72ca */ /* 0x000fe200000e0000 */
[----:B------:R-:W-:Y:S01]  /*8c50*/  IMAD R21, R8, 0x2000, R21 ;  /* 0x0000200008157824 */ /* 0x000fe200078e0215 */
[----:B------:R-:W-:Y:S01]  /*8c60*/  R2UR UR10, R22 ;  /* 0x00000000160a72ca */ /* 0x000fe200000e0000 */
[----:B------:R-:W-:Y:S01]  /*8c70*/  UIADD3 UR26, UP1, UR24, 0x1f0, URZ ;  /* 0x000001f0181a7890 */ /* 0x000fe2000ff3e03f */
[----:B------:R-:W-:Y:S01]  /*8c80*/  R2UR UR5, R9 ;  /* 0x00000000090572ca */ /* 0x000fe200000e0000 */
[----:B------:R-:W-:Y:S01]  /*8c90*/  UIADD3.X UR7, URZ, UR25, URZ, UP0, !UPT ;  /* 0x000000193f077290 */ /* 0x000fe200087fe43f */
[----:B------:R-:W-:Y:S01]  /*8ca0*/  R2UR UR8, R21 ;  /* 0x00000000150872ca */ /* 0x000fe200000e0000 */
[----:B------:R-:W-:Y:S01]  /*8cb0*/  VIADD R8, R8, 0x1 ;  /* 0x0000000108087836 */ /* 0x000fe20000000000 */
[----:B------:R-:W-:Y:S01]  /*8cc0*/  R2UR UR12, R16 ;  /* 0x00000000100c72ca */ /* 0x000fe200000e0000 */
[----:B------:R-:W-:Y:S01]  /*8cd0*/  UIADD3.X UR27, URZ, UR25, URZ, UP1, !UPT ;  /* 0x000000193f1b7290 */ /* 0x000fe20008ffe43f */
[----:B------:R-:W-:Y:S01]  /*8ce0*/  R2UR UR19, R19 ;  /* 0x00000000131372ca */ /* 0x000fe200000e0000 */
[----:B------:R-:W-:Y:S01]  /*8cf0*/  UMOV UR20, 0xf0000 ;  /* 0x000f000000147882 */ /* 0x000fe20000000000 */
[----:B------:R-:W-:Y:S01]  /*8d00*/  ISETP.GT.AND P1, PT, R6, 0x1, PT ;  /* 0x000000010600780c */ /* 0x000fe20003f24270 */
[----:B------:R-:W-:Y:S01]  /*8d10*/  UMOV UR14, 0x0 ;  /* 0x00000000000e7882 */ /* 0x000fe20000000000 */
[----:B------:R-:W-:Y:S01]  /*8d20*/  UMOV UR15, 0x10000000 ;  /* 0x10000000000f7882 */ /* 0x000fe20000000000 */
[----:B------:R-:W-:Y:S01]  /*8d30*/  ISETP.NE.AND P0, PT, R8, 0x5, PT ;  /* 0x000000050800780c */ /* 0x000fe20003f05270 */
[----:B------:R-:W-:Y:S01]  /*8d40*/  VIADD R22, R22, 0x80 ;  /* 0x0000008016167836 */ /* 0x000fe20000000000 */
[----:B------:R-:W-:-:S02]  /*8d50*/  UIADD3 UR5, UR5, 0x100, URZ ;  /* 0x0000010005057890 */ /* 0x000fc4000fffe03f */
[----:B------:R-:W-:Y:S01]  /*8d60*/  UIADD3 UR16, UR8, 0x28100, URZ ;  /* 0x0002810008107890 */ /* 0x000fe2000fffe03f */
[----:B------:R-:W-:Y:S02]  /*8d70*/  SEL R18, RZ, 0x1, P0 ;  /* 0x00000001ff127807 */ /* 0x000fe40000000000 */
[----:B------:R-:W-:Y:S02]  /*8d80*/  SEL R8, R8, RZ, P0 ;  /* 0x000000ff08087207 */ /* 0x000fe40000000000 */
[----:B------:R-:W-:Y:S01]  /*8d90*/  UMOV UR8, UR5 ;  /* 0x0000000500087c82 */ /* 0x000fe20008000000 */
[----:B------:R-:W-:Y:S01]  /*8da0*/  LOP3.LUT R7, R7, R18, RZ, 0x3c, !PT ;  /* 0x0000001207077212 */ /* 0x000fe200078e3cff */
[----:B------:R0:W-:Y:S02]  /*8db0*/  UTMALDG.3D.MULTICAST [UR8], [UR6], UR20, desc[UR14] ;  /* 0x00000e08060073b4 */ /* 0x0001e40008011814 */
[----:B0-----:R-:W-:Y:S01]  /*8dc0*/  UMOV UR8, UR16 ;  /* 0x0000001000087c82 */ /* 0x001fe20008000000 */
[----:B------:R-:W-:-:S02]  /*8dd0*/  UMOV UR11, UR19 ;  /* 0x00000013000b7c82 */ /* 0x000fc40008000000 */
[----:B------:R0:W-:Y:S02]  /*8de0*/  UTMALDG.3D [UR8], [UR26], desc[UR14] ;  /* 0x00000e081a0075b4 */ /* 0x0001e40008011000 */
[----:B0-----:R-:W-:Y:S05]  /*8df0*/  @P1 BRA `(.L_x_181) ;  /* 0xfffffffc00401947 */ /* 0x001fea000383ffff */
.L_x_178:
[----:B------:R-:W-:Y:S05]  /*8e00*/  BSYNC B1 ;  /* 0x0000000000017941 */ /* 0x000fea0003800000 */
.L_x_177:
[----:B------:R-:W-:Y:S01]  /*8e10*/  LOP3.LUT P1, RZ, R14, 0xff, RZ, 0xc0, !PT ;  /* 0x000000ff0eff7812 */ /* 0x000fe2000782c0ff */
[C---:B------:R-:W-:Y:S01]  /*8e20*/  IMAD.IADD R17, R10.reuse, 0x1, R17 ;  /* 0x000000010a117824 */ /* 0x040fe200078e0211 */
[----:B------:R-:W-:Y:S01]  /*8e30*/  ULDC.64 UR6, c[0x0][0x650] ;  /* 0x0001940000067ab9 */ /* 0x000fe20000000a00 */
[C---:B------:R-:W-:Y:S01]  /*8e40*/  ISETP.GE.U32.AND P2, PT, R10.reuse, 0x5, PT ;  /* 0x000000050a00780c */ /* 0x040fe20003f46070 */
[----:B------:R-:W-:Y:S01]  /*8e50*/  BSSY B1, `(.L_x_182) ;  /* 0x0000069000017945 */ /* 0x000fe20003800000 */
[----:B------:R-:W-:Y:S01]  /*8e60*/  IMAD.MOV.U32 R18, RZ, RZ, -0x1 ;  /* 0xffffffffff127424 */ /* 0x000fe200078e00ff */
[----:B------:R-:W-:Y:S01]  /*8e70*/  ISETP.GT.U32.AND P0, PT, R17, 0x4, PT ;  /* 0x000000041100780c */ /* 0x000fe20003f04070 */
[----:B------:R-:W-:Y:S01]  /*8e80*/  IMAD.MOV.U32 R16, RZ, RZ, -0x1 ;  /* 0xffffffffff107424 */ /* 0x000fe200078e00ff */
[----:B------:R-:W-:Y:S02]  /*8e90*/  PRMT R14, RZ, 0x7610, R14 ;  /* 0x00007610ff0e7816 */ /* 0x000fe4000000000e */
[----:B------:R-:W-:-:S03]  /*8ea0*/  ISETP.LT.U32.AND P0, PT, R10, 0x5, P0 ;  /* 0x000000050a00780c */ /* 0x000fc60000701070 */
[----:B------:R-:W0:Y:S01]  /*8eb0*/  @P1 S2R R11, SR_CgaCtaId ;  /* 0x00000000000b1919 */ /* 0x000e220000008800 */
[----:B------:R-:W-:-:S04]  /*8ec0*/  @P1 MOV R6, 0x400 ;  /* 0x0000040000061802 */ /* 0x000fc80000000f00 */
[----:B0-----:R-:W-:Y:S01]  /*8ed0*/  @P1 LEA R8, R11, R6, 0x18 ;  /* 0x000000060b081211 */ /* 0x001fe200078ec0ff */
[----:B------:R-:W-:Y:S01]  /*8ee0*/  IMAD.WIDE.U32 R6, R17, -0x33333333, RZ ;  /* 0xcccccccd11067825 */ /* 0x000fe200078e00ff */
[----:B------:R-:W-:Y:S02]  /*8ef0*/  SEL R6, RZ, 0x1, !P0 ;  /* 0x00000001ff067807 */ /* 0x000fe40004000000 */
[----:B------:R0:W-:Y:S01]  /*8f00*/  @P1 SYNCS.ARRIVE.TRANS64.A1T0 RZ, [R8+URZ+0x68], RZ ;  /* 0x000068ff08ff19a7 */ /* 0x0001e2000810003f */
[----:B------:R-:W-:Y:S02]  /*8f10*/  IADD3 R2, P1, R2, UR22, RZ ;  /* 0x0000001602027c10 */ /* 0x000fe4000ff3e0ff */
[----:B------:R-:W-:Y:S02]  /*8f20*/  LOP3.LUT R5, R5, R6, RZ, 0x3c, !PT ;  /* 0x0000000605057212 */ /* 0x000fe400078e3cff */
[----:B------:R-:W-:Y:S02]  /*8f30*/  IADD3.X R3, R3, UR13, RZ, P1, !PT ;  /* 0x0000000d03037c10 */ /* 0x000fe40008ffe4ff */
[----:B------:R-:W-:-:S02]  /*8f40*/  ISETP.GE.U32.AND P0, PT, R2, UR6, PT ;  /* 0x0000000602007c0c */ /* 0x000fc4000bf06070 */
[----:B0-----:R-:W-:Y:S01]  /*8f50*/  SHF.R.U32.HI R8, RZ, 0x2, R7 ;  /* 0x00000002ff087819 */ /* 0x001fe20000011607 */
[----:B------:R-:W-:Y:S01]  /*8f60*/  IMAD.MOV.U32 R7, RZ, RZ, -0x1 ;  /* 0xffffffffff077424 */ /* 0x000fe200078e00ff */
[----:B------:R-:W-:Y:S02]  /*8f70*/  ISETP.GE.U32.AND.EX P0, PT, R3, UR7, PT, P0 ;  /* 0x0000000703007c0c */ /* 0x000fe4000bf06100 */
[----:B------:R-:W-:Y:S01]  /*8f80*/  @P2 LOP3.LUT R5, R5, 0x1, R8, 0x78, !PT ;  /* 0x0000000105052812 */ /* 0x000fe200078e7808 */
[----:B------:R-:W-:Y:S01]  /*8f90*/  IMAD R17, R8, -0x5, R17 ;  /* 0xfffffffb08117824 */ /* 0x000fe200078e0211 */
[----:B------:R-:W-:-:S09]  /*8fa0*/  PRMT R6, RZ, 0x7610, R6 ;  /* 0x00007610ff067816 */ /* 0x000fd20000000006 */
[----:B------:R-:W-:Y:S05]  /*8fb0*/  @P0 BRA `(.L_x_183) ;  /* 0x0000000400480947 */ /* 0x000fea0003800000 */
[----:B------:R-:W0:Y:S01]  /*8fc0*/  S2R R18, SR_CTAID.X ;  /* 0x0000000000127919 */ /* 0x000e220000002500 */
[----:B------:R-:W-:Y:S01]  /*8fd0*/  ULDC.64 UR6, c[0x0][0x628] ;  /* 0x00018a0000067ab9 */ /* 0x000fe20000000a00 */
[----:B------:R-:W1:Y:S01]  /*8fe0*/  LDC R19, c[0x0][0x144] ;  /* 0x00005100ff137b82 */ /* 0x000e620000000800 */
[----:B------:R-:W-:Y:S01]  /*8ff0*/  ISETP.NE.U32.AND P0, PT, RZ, UR6, PT ;  /* 0x00000006ff007c0c */ /* 0x000fe2000bf05070 */
[----:B------:R-:W2:Y:S01]  /*9000*/  S2R R13, SR_CTAID.Y ;  /* 0x00000000000d7919 */ /* 0x000ea20000002600 */
[----:B------:R-:W-:Y:S01]  /*9010*/  ULDC UR8, c[0x0][0x630] ;  /* 0x00018c0000087ab9 */ /* 0x000fe20000000800 */
[----:B------:R-:W-:Y:S01]  /*9020*/  ULDC UR9, c[0x0][0x150] ;  /* 0x0000540000097ab9 */ /* 0x000fe20000000800 */
[----:B------:R-:W-:Y:S01]  /*9030*/  ISETP.NE.AND.EX P0, PT, RZ, UR7, PT, P0 ;  /* 0x00000007ff007c0c */ /* 0x000fe2000bf05300 */
[----:B------:R-:W-:Y:S02]  /*9040*/  IMAD.MOV.U32 R6, RZ, RZ, R2 ;  /* 0x000000ffff067224 */ /* 0x000fe400078e0002 */
[----:B------:R-:W-:Y:S01]  /*9050*/  IMAD.MOV.U32 R7, RZ, RZ, R3 ;  /* 0x000000ffff077224 */ /* 0x000fe200078e0003 */
[----:B0-----:R-:W-:-:S09]  /*9060*/  I2FP.F32.U32 R20, R18 ;  /* 0x0000001200147245 */ /* 0x001fd20000201000 */
[----:B------:R-:W-:Y:S05]  /*9070*/  @!P0 BRA `(.L_x_184) ;  /* 0x0000000000288947 */ /* 0x000fea0003800000 */
[----:B------:R-:W-:Y:S02]  /*9080*/  ULDC UR5, c[0x0][0x634] ;  /* 0x00018d0000057ab9 */ /* 0x000fe40000000800 */
[----:B------:R-:W-:-:S05]  /*9090*/  IADD3 R7, P0, R2, UR5, RZ ;  /* 0x0000000502077c10 */ /* 0x000fca000ff1e0ff */
[----:B------:R-:W-:-:S04]  /*90a0*/  IMAD.X R21, RZ, RZ, R3, P0 ;  /* 0x000000ffff157224 */ /* 0x000fc800000e0603 */
[----:B------:R-:W-:-:S04]  /*90b0*/  IMAD.WIDE.U32 R8, R21, UR6, RZ ;  /* 0x0000000615087c25 */ /* 0x000fc8000f8e00ff */
[----:B------:R-:W-:-:S04]  /*90c0*/  IMAD.WIDE.U32 R8, P0, R7, UR7, R8 ;  /* 0x0000000707087c25 */ /* 0x000fc8000f800008 */
[----:B------:R-:W-:-:S04]  /*90d0*/  IMAD.WIDE.U32 R6, R7, UR6, RZ ;  /* 0x0000000607067c25 */ /* 0x000fc8000f8e00ff */
[----:B------:R-:W-:Y:S01]  /*90e0*/  IMAD.MOV.U32 R6, RZ, RZ, R9 ;  /* 0x000000ffff067224 */ /* 0x000fe200078e0009 */
[----:B------:R-:W-:Y:S01]  /*90f0*/  IADD3 RZ, P1, R7, R8, RZ ;  /* 0x0000000807ff7210 */ /* 0x000fe20007f3e0ff */
[----:B------:R-:W-:-:S04]  /*9100*/  IMAD.X R7, RZ, RZ, RZ, P0 ;  /* 0x000000ffff077224 */ /* 0x000fc800000e06ff */
[----:B------:R-:W-:-:S08]  /*9110*/  IMAD.WIDE.U32.X R6, R21, UR7, R6, P1 ;  /* 0x0000000715067c25 */ /* 0x000fd000088e0406 */
.L_x_184:
[----:B------:R-:W-:Y:S01]  /*9120*/  FMUL R20, R20, UR9 ;  /* 0x0000000914147c20 */ /* 0x000fe20008400000 */
[--C-:B------:R-:W-:Y:S01]  /*9130*/  SHF.R.U64 R16, R6, UR8, R7.reuse ;  /* 0x0000000806107c19 */ /* 0x100fe20008001207 */
[----:B------:R-:W-:Y:S01]  /*9140*/  ULDC.64 UR6, c[0x0][0x620] ;  /* 0x0001880000067ab9 */ /* 0x000fe20000000a00 */
[----:B------:R-:W-:Y:S01]  /*9150*/  SHF.R.U32.HI R6, RZ, UR8, R7 ;  /* 0x00000008ff067c19 */ /* 0x000fe20008011607 */
[----:B------:R-:W-:Y:S01]  /*9160*/  ULDC.64 UR8, c[0x0][0x640] ;  /* 0x0001900000087ab9 */ /* 0x000fe20000000a00 */
[----:B------:R-:W-:Y:S01]  /*9170*/  IADD3 R7, P0, RZ, -R16, RZ ;  /* 0x80000010ff077210 */ /* 0x000fe20007f1e0ff */
[----:B------:R-:W0:Y:S01]  /*9180*/  F2I.U32.TRUNC.NTZ R20, R20 ;  /* 0x0000001400147305 */ /* 0x000e22000020f000 */
[----:B------:R-:W3:Y:S01]  /*9190*/  LDC R22, c[0x0][0x148] ;  /* 0x00005200ff167b82 */ /* 0x000ee20000000800 */
[----:B------:R-:W-:Y:S02]  /*91a0*/  ULDC UR5, c[0x0][0x618] ;  /* 0x0001860000057ab9 */ /* 0x000fe40000000800 */
[----:B------:R-:W-:Y:S01]  /*91b0*/  IMAD.X R6, RZ, RZ, ~R6, P0 ;  /* 0x000000ffff067224 */ /* 0x000fe200000e0e06 */
[----:B------:R-:W-:-:S03]  /*91c0*/  ISETP.NE.U32.AND P0, PT, RZ, UR8, PT ;  /* 0x00000008ff007c0c */ /* 0x000fc6000bf05070 */
[----:B------:R-:W-:Y:S01]  /*91d0*/  IMAD R6, R6, UR6, RZ ;  /* 0x0000000606067c24 */ /* 0x000fe2000f8e02ff */
[----:B------:R-:W-:-:S03]  /*91e0*/  ISETP.NE.AND.EX P0, PT, RZ, UR9, PT, P0 ;  /* 0x00000009ff007c0c */ /* 0x000fc6000bf05300 */
[C---:B------:R-:W-:Y:S02]  /*91f0*/  IMAD R9, R7.reuse, UR7, R6 ;  /* 0x0000000707097c24 */ /* 0x040fe4000f8e0206 */
[----:B------:R-:W-:Y:S01]  /*9200*/  IMAD.WIDE.U32 R6, R7, UR6, R2 ;  /* 0x0000000607067c25 */ /* 0x000fe2000f8e0002 */
[----:B------:R-:W-:-:S03]  /*9210*/  ULDC UR6, c[0x0][0x154] ;  /* 0x0000550000067ab9 */ /* 0x000fc60000000800 */
[----:B0-----:R-:W-:Y:S02]  /*9220*/  IMAD.MOV R8, RZ, RZ, -R20 ;  /* 0x000000ffff087224 */ /* 0x001fe400078e0a14 */
[----:B------:R-:W-:Y:S02]  /*9230*/  IMAD.IADD R7, R7, 0x1, R9 ;  /* 0x0000000107077824 */ /* 0x000fe400078e0209 */
[----:B-1----:R-:W-:Y:S01]  /*9240*/  IMAD R18, R19, R8, R18 ;  /* 0x0000000813127224 */ /* 0x002fe200078e0212 */
[----:B--2---:R-:W-:Y:S02]  /*9250*/  I2FP.F32.U32 R8, R13 ;  /* 0x0000000d00087245 */ /* 0x004fe40000201000 */
[--C-:B------:R-:W-:Y:S02]  /*9260*/  SHF.R.U64 R19, R6, UR5, R7.reuse ;  /* 0x0000000506137c19 */ /* 0x100fe40008001207 */
[----:B------:R-:W-:Y:S01]  /*9270*/  SHF.R.U32.HI R6, RZ, UR5, R7 ;  /* 0x00000005ff067c19 */ /* 0x000fe20008011607 */
[----:B------:R-:W-:Y:S01]  /*9280*/  FMUL R8, R8, UR6 ;  /* 0x0000000608087c20 */ /* 0x000fe20008400000 */
[----:B------:R-:W-:-:S02]  /*9290*/  ULDC UR5, c[0x0][0x608] ;  /* 0x0001820000057ab9 */ /* 0x000fc40000000800 */
[--C-:B------:R-:W-:Y:S01]  /*92a0*/  SHF.R.U64 R21, R19, UR5, R6.reuse ;  /* 0x0000000513157c19 */ /* 0x100fe20008001206 */
[----:B------:R0:W1:Y:S01]  /*92b0*/  F2I.U32.TRUNC.NTZ R24, R8 ;  /* 0x0000000800187305 */ /* 0x000062000020f000 */
[----:B------:R-:W-:Y:S01]  /*92c0*/  SHF.R.U32.HI R6, RZ, UR5, R6 ;  /* 0x00000005ff067c19 */ /* 0x000fe20008011606 */
[----:B------:R-:W-:-:S03]  /*92d0*/  ULDC UR5, c[0x0][0x658] ;  /* 0x0001960000057ab9 */ /* 0x000fc60000000800 */
[--C-:B------:R-:W-:Y:S02]  /*92e0*/  SHF.R.U64 R20, R21, UR5, R6.reuse ;  /* 0x0000000515147c19 */ /* 0x100fe40008001206 */
[----:B------:R-:W-:-:S03]  /*92f0*/  SHF.R.U32.HI R23, RZ, UR5, R6 ;  /* 0x00000005ff177c19 */ /* 0x000fc60008011606 */
[----:B------:R-:W-:Y:S02]  /*9300*/  IMAD.MOV.U32 R6, RZ, RZ, R20 ;  /* 0x000000ffff067224 */ /* 0x000fe400078e0014 */
[----:B------:R-:W-:Y:S01]  /*9310*/  IMAD.MOV.U32 R7, RZ, RZ, R23 ;  /* 0x000000ffff077224 */ /* 0x000fe200078e0017 */
[----:B0-----:R-:W-:Y:S06]  /*9320*/  @!P0 BRA `(.L_x_185) ;  /* 0x0000000000288947 */ /* 0x001fec0003800000 */
        /* <DEDUP_REMOVED lines=10> */
.L_x_185:
[----:B------:R-:W-:Y:S01]  /*93d0*/  ULDC UR5, c[0x0][0x648] ;  /* 0x0001920000057ab9 */ /* 0x000fe20000000800 */
[----:B------:R-:W-:Y:S01]  /*93e0*/  LOP3.LUT R21, R21, UR17, RZ, 0xc0, !PT ;  /* 0x0000001115157c12 */ /* 0x000fe2000f8ec0ff */
[----:B-1----:R-:W-:Y:S01]  /*93f0*/  IMAD.MOV R24, RZ, RZ, -R24 ;  /* 0x000000ffff187224 */ /* 0x002fe200078e0a18 */
[----:B------:R-:W-:Y:S01]  /*9400*/  SHF.R.U64 R6, R6, UR5, R7 ;  /* 0x0000000506067c19 */ /* 0x000fe20008001207 */
[----:B------:R-:W-:Y:S01]  /*9410*/  ULDC UR5, c[0x0][0x638] ;  /* 0x00018e0000057ab9 */ /* 0x000fe20000000800 */
[----:B------:R-:W-:Y:S01]  /*9420*/  LOP3.LUT R9, R19, UR4, RZ, 0xc0, !PT ;  /* 0x0000000413097c12 */ /* 0x000fe2000f8ec0ff */
[----:B---3--:R-:W-:Y:S01]  /*9430*/  @P4 IMAD R18, R22, R24, R13 ;  /* 0x0000001816124224 */ /* 0x008fe200078e020d */
[----:B------:R-:W-:Y:S01]  /*9440*/  ULDC UR6, c[0x0][0x610] ;  /* 0x0001840000067ab9 */ /* 0x000fe20000000800 */
[----:B------:R-:W-:Y:S02]  /*9450*/  IMAD.MOV R7, RZ, RZ, -R6 ;  /* 0x000000ffff077224 */ /* 0x000fe400078e0a06 */
[----:B------:R-:W-:-:S02]  /*9460*/  IMAD R21, R6, UR18, R21 ;  /* 0x0000001206157c24 */ /* 0x000fc4000f8e0215 */
[----:B------:R-:W-:Y:S01]  /*9470*/  IMAD R20, R7, UR5, R20 ;  /* 0x0000000507147c24 */ /* 0x000fe2000f8e0214 */
[----:B------:R-:W-:Y:S01]  /*9480*/  ULDC UR5, c[0x0][0x600] ;  /* 0x0001800000057ab9 */ /* 0x000fe20000000800 */
[----:B------:R-:W-:Y:S02]  /*9490*/  IMAD R18, R21, UR6, R18 ;  /* 0x0000000615127c24 */ /* 0x000fe4000f8e0212 */
[----:B------:R-:W-:Y:S02]  /*94a0*/  IMAD R9, R20, UR5, R9 ;  /* 0x0000000514097c24 */ /* 0x000fe4000f8e0209 */
[----:B------:R-:W-:-:S03]  /*94b0*/  IMAD.MOV.U32 R6, RZ, RZ, 0x1 ;  /* 0x00000001ff067424 */ /* 0x000fc600078e00ff */
[----:B------:R-:W-:Y:S02]  /*94c0*/  SEL R7, R9, R18, !P4 ;  /* 0x0000001209077207 */ /* 0x000fe40006000000 */
[----:B------:R-:W-:-:S07]  /*94d0*/  SEL R18, R18, R9, !P4 ;  /* 0x0000000912127207 */ /* 0x000fce0006000000 */
.L_x_183:
[----:B------:R-:W-:Y:S05]  /*94e0*/  BSYNC B1 ;  /* 0x0000000000017941 */ /* 0x000fea0003800000 */
.L_x_182:
[----:B------:R-:W-:-:S13]  /*94f0*/  LOP3.LUT P0, RZ, R6, 0xff, RZ, 0xc0, !PT ;  /* 0x000000ff06ff7812 */ /* 0x000fda000780c0ff */
[----:B------:R-:W-:Y:S05]  /*9500*/  @P0 BRA `(.L_x_186) ;  /* 0xfffffff400440947 */ /* 0x000fea000383ffff */
[----:B------:R-:W-:Y:S05]  /*9510*/  BSYNC B0 ;  /* 0x0000000000007941 */ /* 0x000fea0003800000 */
.L_x_175:
[----:B------:R-:W-:-:S03]  /*9520*/  UMOV UR5, 0xffffffff ;  /* 0xffffffff00057882 */ /* 0x000fc60000000000 */
[----:B------:R-:W-:Y:S05]  /*9530*/  BRA.DIV UR5, `(.L_x_187) ;  /* 0x0000000605407947 */ /* 0x000fea000b800000 */
[----:B------:R-:W-:-:S13]  /*9540*/  ELECT P0, URZ, PT ;  /* 0x00000000003f782f */ /* 0x000fda0003800000 */
.L_x_202:
[----:B------:R-:W-:Y:S04]  /*9550*/  BSSY B0, `(.L_x_188) ;  /* 0x0000034000007945 */ /* 0x000fe80003800000 */
[----:B------:R-:W-:Y:S05]  /*9560*/  @!P0 BRA `(.L_x_189) ;  /* 0x0000000000c88947 */ /* 0x000fea0003800000 */
[----:B------:R-:W-:-:S04]  /*9570*/  LOP3.LUT R4, R4, 0x2, RZ, 0xfc, !PT ;  /* 0x0000000204047812 */ /* 0x000fc800078efcff */
[----:B------:R-:W-:-:S13]  /*9580*/  ISETP.NE.AND P0, PT, R4, 0x3, PT ;  /* 0x000000030400780c */ /* 0x000fda0003f05270 */
[----:B------:R-:W-:Y:S05]  /*9590*/  @!P0 BRA `(.L_x_190) ;  /* 0x0000000000048947 */ /* 0x000fea0003800000 */
[----:B------:R-:W-:Y:S01]  /*95a0*/  BPT.TRAP 0x1 ;  /* 0x000000040000795c */ /* 0x000fe20000300000 */
.L_x_190:
[----:B------:R-:W0:Y:S01]  /*95b0*/  S2R R3, SR_CgaCtaId ;  /* 0x0000000000037919 */ /* 0x000e220000008800 */
[----:B------:R-:W-:-:S04]  /*95c0*/  MOV R0, 0x400 ;  /* 0x0000040000007802 */ /* 0x000fc80000000f00 */
[----:B0-----:R-:W-:Y:S02]  /*95d0*/  LEA R0, R3, R0, 0x18 ;  /* 0x0000000003007211 */ /* 0x001fe400078ec0ff */
[----:B------:R-:W-:-:S03]  /*95e0*/  SHF.L.U32 R3, R5, 0x1f, RZ ;  /* 0x0000001f05037819 */ /* 0x000fc600000006ff */
[----:B------:R-:W-:-:S04]  /*95f0*/  VIADD R0, R0, 0x28 ;  /* 0x0000002800007836 */ /* 0x000fc80000000000 */
[C---:B------:R-:W-:Y:S02]  /*9600*/  IMAD R6, R17.reuse, 0x8, R0 ;  /* 0x0000000811067824 */ /* 0x040fe400078e0200 */
[----:B------:R-:W-:Y:S02]  /*9610*/  VIADD R17, R17, 0x1 ;  /* 0x0000000111117836 */ /* 0x000fe40000000000 */
[----:B------:R-:W0:Y:S03]  /*9620*/  SYNCS.PHASECHK.TRANS64.TRYWAIT P0, [R6+URZ], R3 ;  /* 0x00000003060075a7 */ /* 0x000e26000800017f */
[----:B------:R-:W-:-:S04]  /*9630*/  ISETP.NE.AND P1, PT, R17, 0x5, PT ;  /* 0x000000051100780c */ /* 0x000fc80003f25270 */
[----:B------:R-:W-:Y:S02]  /*9640*/  SEL R2, RZ, 0x1, P1 ;  /* 0x00000001ff027807 */ /* 0x000fe40000800000 */
[----:B------:R-:W-:Y:S02]  /*9650*/  SEL R17, R17, RZ, P1 ;  /* 0x000000ff11117207 */ /* 0x000fe40000800000 */
[----:B------:R-:W-:-:S03]  /*9660*/  LOP3.LUT R8, R5, R2, RZ, 0x3c, !PT ;  /* 0x0000000205087212 */ /* 0x000fc600078e3cff */
[----:B------:R-:W-:Y:S01]  /*9670*/  IMAD R7, R17, 0x8, R0 ;  /* 0x0000000811077824 */ /* 0x000fe200078e0200 */
[----:B------:R-:W-:Y:S01]  /*9680*/  SHF.L.U32 R4, R8, 0x1f, RZ ;  /* 0x0000001f08047819 */ /* 0x000fe200000006ff */
[----:B0-----:R-:W-:Y:S06]  /*9690*/  @!P0 BRA `(.L_x_191) ;  /* 0x0000000400088947 */ /* 0x001fec0003800000 */
.L_x_203:
[----:B------:R-:W1:Y:S01]  /*96a0*/  SYNCS.PHASECHK.TRANS64.TRYWAIT P0, [R7+URZ], R4 ;  /* 0x00000004070075a7 */ /* 0x000e62000800017f */
[----:B------:R-:W-:-:S05]  /*96b0*/  VIADD R2, R17, 0x1 ;  /* 0x0000000111027836 */ /* 0x000fca0000000000 */
[----:B------:R-:W-:-:S04]  /*96c0*/  ISETP.NE.AND P1, PT, R2, 0x5, PT ;  /* 0x000000050200780c */ /* 0x000fc80003f25270 */
[----:B0-----:R-:W-:Y:S02]  /*96d0*/  SEL R3, RZ, 0x1, P1 ;  /* 0x00000001ff037807 */ /* 0x001fe40000800000 */
[----:B------:R-:W-:Y:S02]  /*96e0*/  SEL R9, R2, RZ, P1 ;  /* 0x000000ff02097207 */ /* 0x000fe40000800000 */
[----:B------:R-:W-:-:S03]  /*96f0*/  LOP3.LUT R8, R8, R3, RZ, 0x3c, !PT ;  /* 0x0000000308087212 */ /* 0x000fc600078e3cff */
[----:B------:R-:W-:Y:S01]  /*9700*/  IMAD R10, R9, 0x8, R0 ;  /* 0x00000008090a7824 */ /* 0x000fe200078e0200 */
[----:B------:R-:W-:Y:S01]  /*9710*/  SHF.L.U32 R5, R8, 0x1f, RZ ;  /* 0x0000001f08057819 */ /* 0x000fe200000006ff */
[----:B-1----:R-:W-:Y:S06]  /*9720*/  @!P0 BRA `(.L_x_192) ;  /* 0x0000000000f88947 */ /* 0x002fec0003800000 */
.L_x_204:
[----:B------:R-:W1:Y:S01]  /*9730*/  SYNCS.PHASECHK.TRANS64.TRYWAIT P0, [R10+URZ], R5 ;  /* 0x000000050a0075a7 */ /* 0x000e62000800017f */
[----:B------:R-:W-:-:S05]  /*9740*/  VIADD R2, R9, 0x1 ;  /* 0x0000000109027836 */ /* 0x000fca0000000000 */
[----:B------:R-:W-:-:S04]  /*9750*/  ISETP.NE.AND P1, PT, R2, 0x5, PT ;  /* 0x000000050200780c */ /* 0x000fc80003f25270 */
[----:B------:R-:W-:Y:S02]  /*9760*/  SEL R3, RZ, 0x1, P1 ;  /* 0x00000001ff037807 */ /* 0x000fe40000800000 */
[----:B0-----:R-:W-:Y:S02]  /*9770*/  SEL R7, R2, RZ, P1 ;  /* 0x000000ff02077207 */ /* 0x001fe40000800000 */
[----:B------:R-:W-:-:S03]  /*9780*/  LOP3.LUT R9, R8, R3, RZ, 0x3c, !PT ;  /* 0x0000000308097212 */ /* 0x000fc600078e3cff */
[----:B------:R-:W-:Y:S01]  /*9790*/  IMAD R11, R7, 0x8, R0 ;  /* 0x00000008070b7824 */ /* 0x000fe200078e0200 */
[----:B------:R-:W-:Y:S01]  /*97a0*/  SHF.L.U32 R6, R9, 0x1f, RZ ;  /* 0x0000001f09067819 */ /* 0x000fe200000006ff */
[----:B-1----:R-:W-:Y:S06]  /*97b0*/  @!P0 BRA `(.L_x_193) ;  /* 0x0000000000e88947 */ /* 0x002fec0003800000 */
.L_x_205:
[----:B------:R-:W1:Y:S01]  /*97c0*/  SYNCS.PHASECHK.TRANS64.TRYWAIT P0, [R11+URZ], R6 ;  /* 0x000000060b0075a7 */ /* 0x000e62000800017f */
[----:B------:R-:W-:-:S05]  /*97d0*/  VIADD R2, R7, 0x1 ;  /* 0x0000000107027836 */ /* 0x000fca0000000000 */
[----:B------:R-:W-:-:S04]  /*97e0*/  ISETP.NE.AND P1, PT, R2, 0x5, PT ;  /* 0x000000050200780c */ /* 0x000fc80003f25270 */
[----:B------:R-:W-:Y:S02]  /*97f0*/  SEL R4, RZ, 0x1, P1 ;  /* 0x00000001ff047807 */ /* 0x000fe40000800000 */
[----:B------:R-:W-:Y:S02]  /*9800*/  SEL R3, R2, RZ, P1 ;  /* 0x000000ff02037207 */ /* 0x000fe40000800000 */
[----:B------:R-:W-:Y:S01]  /*9810*/  LOP3.LUT R4, R9, R4, RZ, 0x3c, !PT ;  /* 0x0000000409047212 */ /* 0x000fe200078e3cff */
[----:B-1----:R-:W-:Y:S06]  /*9820*/  @!P0 BRA `(.L_x_194) ;  /* 0x0000000000e08947 */ /* 0x002fec0003800000 */
.L_x_206:
[----:B------:R-:W-:Y:S01]  /*9830*/  IMAD R3, R3, 0x8, R0 ;  /* 0x0000000803037824 */ /* 0x000fe200078e0200 */
[----:B------:R-:W-:-:S07]  /*9840*/  SHF.L.U32 R0, R4, 0x1f, RZ ;  /* 0x0000001f04007819 */ /* 0x000fce00000006ff */
.L_x_195:
[----:B--2---:R2:W3:Y:S02]  /*9850*/  SYNCS.PHASECHK.TRANS64.TRYWAIT P0, [R3+URZ], R0 ;  /* 0x00000000030075a7 */ /* 0x0044e4000800017f */
[----:B---3--:R-:W-:Y:S05]  /*9860*/  @!P0 NANOSLEEP.SYNCS 0x989680 ;  /* 0x009896800000895d */ /* 0x008fea0003900000 */
[----:B------:R-:W3:Y:S02]  /*9870*/  @!P0 SYNCS.PHASECHK.TRANS64 P0, [R3+URZ], R0 ;  /* 0x00000000030085a7 */ /* 0x000ee4000800007f */
[----:B---3--:R-:W-:Y:S05]  /*9880*/  @!P0 BRA `(.L_x_195) ;  /* 0xfffffffc00f08947 */ /* 0x008fea000383ffff */
.L_x_189:
[----:B------:R-:W-:Y:S05]  /*9890*/  BSYNC B0 ;  /* 0x0000000000007941 */ /* 0x000fea0003800000 */
.L_x_188:
[----:B------:R-:W-:Y:S05]  /*98a0*/  EXIT ;  /* 0x000000000000794d */ /* 0x000fea0003800000 */
.L_x_21:
[----:B-1----:R-:W-:-:S04]  /*98b0*/  IMAD.U32 R12, RZ, RZ, UR6 ;  /* 0x00000006ff0c7e24 */ /* 0x002fc8000f8e00ff */
[----:B------:R1:W4:Y:S03]  /*98c0*/  SYNCS.PHASECHK.TRANS64.TRYWAIT P1, [R12+URZ], R11 ;  /* 0x0000000b0c0075a7 */ /* 0x000326000802017f */
[----:B----4-:R-:W-:Y:S05]  /*98d0*/  @!P1 NANOSLEEP.SYNCS 0x989680 ;  /* 0x009896800000995d */ /* 0x010fea0003900000 */
[----:B------:R-:W4:Y:S02]  /*98e0*/  @!P1 SYNCS.PHASECHK.TRANS64 P1, [R12+URZ], R11 ;  /* 0x0000000b0c0095a7 */ /* 0x000f24000802007f */
[----:B----4-:R-:W-:Y:S05]  /*98f0*/  @!P1 BRA `(.L_x_21) ;  /* 0xfffffffc00ec9947 */ /* 0x010fea000383ffff */
[----:B------:R-:W-:Y:S05]  /*9900*/  BRA `(.L_x_20) ;  /* 0xffffff7c00a07947 */ /* 0x000fea000383ffff */
.L_x_27:
[----:B-1----:R-:W-:-:S04]  /*9910*/  IMAD.U32 R14, RZ, RZ, UR13 ;  /* 0x0000000dff0e7e24 */ /* 0x002fc8000f8e00ff */
[----:B------:R1:W4:Y:S03]  /*9920*/  SYNCS.PHASECHK.TRANS64.TRYWAIT P1, [R14+URZ], R13 ;  /* 0x0000000d0e0075a7 */ /* 0x000326000802017f */
[----:B----4-:R-:W-:Y:S05]  /*9930*/  @!P1 NANOSLEEP.SYNCS 0x989680 ;  /* 0x009896800000995d */ /* 0x010fea0003900000 */
[----:B------:R-:W4:Y:S02]  /*9940*/  @!P1 SYNCS.PHASECHK.TRANS64 P1, [R14+URZ], R13 ;  /* 0x0000000d0e0095a7 */ /* 0x000f24000802007f */
[----:B----4-:R-:W-:Y:S05]  /*9950*/  @!P1 BRA `(.L_x_27) ;  /* 0xfffffffc00ec9947 */ /* 0x010fea000383ffff */
[----:B------:R-:W-:Y:S05]  /*9960*/  BRA `(.L_x_26) ;  /* 0xffffff8800507947 */ /* 0x000fea000383ffff */
.L_x_176:
[----:B------:R-:W-:Y:S01]  /*9970*/  BSSY B1, `(.L_x_196) ;  /* 0x0000006000017945 */ /* 0x000fe20003800000 */
[----:B------:R-:W-:-:S07]  /*9980*/  IMAD.MOV.U32 R6, RZ, RZ, -0x1 ;  /* 0xffffffffff067424 */ /* 0x000fce00078e00ff */
[----:B------:R-:W-:Y:S05]  /*9990*/  WARPSYNC.COLLECTIVE R6, `(.L_x_197) ;  /* 0x00000000060c7348 */ /* 0x000fea0003c00000 */
[----:B------:R-:W-:Y:S02]  /*99a0*/  ELECT P0, UR62, PT ;  /* 0x00000000003e782f */ /* 0x000fe40003800000 */
[----:B------:R-:W-:Y:S01]  /*99b0*/  MOV R6, UR62 ;  /* 0x0000003e00067c02 */ /* 0x000fe20008000f00 */
[----:B------:R-:W-:Y:S10]  /*99c0*/  ENDCOLLECTIVE ;  /* 0x000000000000791b */ /* 0x000ff40003800000 */
.L_x_197:
[----:B------:R-:W-:Y:S05]  /*99d0*/  BSYNC B1 ;  /* 0x0000000000017941 */ /* 0x000fea0003800000 */
.L_x_196:
[----:B------:R-:W-:Y:S05]  /*99e0*/  BRA `(.L_x_198) ;  /* 0xfffffff000187947 */ /* 0x000fea000383ffff */
.L_x_179:
[----:B0-----:R0:W1:Y:S02]  /*99f0*/  SYNCS.PHASECHK.TRANS64.TRYWAIT P0, [R18+URZ+0x28], R9 ;  /* 0x00002809120075a7 */ /* 0x001064000800017f */
[----:B-1----:R-:W-:Y:S05]  /*9a00*/  @!P0 NANOSLEEP.SYNCS 0x989680 ;  /* 0x009896800000895d */ /* 0x002fea0003900000 */
[----:B------:R-:W1:Y:S02]  /*9a10*/  @!P0 SYNCS.PHASECHK.TRANS64 P0, [R18+URZ+0x28], R9 ;  /* 0x00002809120085a7 */ /* 0x000e64000800007f */
[----:B-1----:R-:W-:Y:S05]  /*9a20*/  @!P0 BRA `(.L_x_179) ;  /* 0xfffffffc00f08947 */ /* 0x002fea000383ffff */
[----:B------:R-:W-:Y:S05]  /*9a30*/  BRA `(.L_x_199) ;  /* 0xfffffff000587947 */ /* 0x000fea000383ffff */
.L_x_187:
[----:B------:R-:W-:Y:S01]  /*9a40*/  BSSY B0, `(.L_x_200) ;  /* 0x0000006000007945 */ /* 0x000fe20003800000 */
[----:B------:R-:W-:-:S07]  /*9a50*/  IMAD.MOV.U32 R6, RZ, RZ, -0x1 ;  /* 0xffffffffff067424 */ /* 0x000fce00078e00ff */
[----:B------:R-:W-:Y:S05]  /*9a60*/  WARPSYNC.COLLECTIVE R6, `(.L_x_201) ;  /* 0x00000000060c7348 */ /* 0x000fea0003c00000 */
[----:B------:R-:W-:Y:S02]  /*9a70*/  ELECT P0, UR62, PT ;  /* 0x00000000003e782f */ /* 0x000fe40003800000 */
[----:B------:R-:W-:Y:S01]  /*9a80*/  MOV R6, UR62 ;  /* 0x0000003e00067c02 */ /* 0x000fe20008000f00 */
[----:B------:R-:W-:Y:S10]  /*9a90*/  ENDCOLLECTIVE ;  /* 0x000000000000791b */ /* 0x000ff40003800000 */
.L_x_201:
[----:B------:R-:W-:Y:S05]  /*9aa0*/  BSYNC B0 ;  /* 0x0000000000007941 */ /* 0x000fea0003800000 */
.L_x_200:
[----:B------:R-:W-:Y:S05]  /*9ab0*/  BRA `(.L_x_202) ;  /* 0xfffffff800a47947 */ /* 0x000fea000383ffff */
.L_x_191:
[----:B0-----:R0:W1:Y:S02]  /*9ac0*/  SYNCS.PHASECHK.TRANS64.TRYWAIT P0, [R6+URZ], R3 ;  /* 0x00000003060075a7 */ /* 0x001064000800017f */
[----:B-1----:R-:W-:Y:S05]  /*9ad0*/  @!P0 NANOSLEEP.SYNCS 0x989680 ;  /* 0x009896800000895d */ /* 0x002fea0003900000 */
[----:B------:R-:W1:Y:S02]  /*9ae0*/  @!P0 SYNCS.PHASECHK.TRANS64 P0, [R6+URZ], R3 ;  /* 0x00000003060085a7 */ /* 0x000e64000800007f */
[----:B-1----:R-:W-:Y:S05]  /*9af0*/  @!P0 BRA `(.L_x_191) ;  /* 0xfffffffc00f08947 */ /* 0x002fea000383ffff */
[----:B------:R-:W-:Y:S05]  /*9b00*/  BRA `(.L_x_203) ;  /* 0xfffffff800e47947 */ /* 0x000fea000383ffff */
.L_x_192:
[----:B0-----:R0:W1:Y:S02]  /*9b10*/  SYNCS.PHASECHK.TRANS64.TRYWAIT P0, [R7+URZ], R4 ;  /* 0x00000004070075a7 */ /* 0x001064000800017f */
[----:B-1----:R-:W-:Y:S05]  /*9b20*/  @!P0 NANOSLEEP.SYNCS 0x989680 ;  /* 0x009896800000895d */ /* 0x002fea0003900000 */
[----:B------:R-:W1:Y:S02]  /*9b30*/  @!P0 SYNCS.PHASECHK.TRANS64 P0, [R7+URZ], R4 ;  /* 0x00000004070085a7 */ /* 0x000e64000800007f */
[----:B-1----:R-:W-:Y:S05]  /*9b40*/  @!P0 BRA `(.L_x_192) ;  /* 0xfffffffc00f08947 */ /* 0x002fea000383ffff */
[----:B------:R-:W-:Y:S05]  /*9b50*/  BRA `(.L_x_204) ;  /* 0xfffffff800f47947 */ /* 0x000fea000383ffff */
.L_x_193:
[----:B0-----:R0:W1:Y:S02]  /*9b60*/  SYNCS.PHASECHK.TRANS64.TRYWAIT P0, [R10+URZ], R5 ;  /* 0x000000050a0075a7 */ /* 0x001064000800017f */
[----:B-1----:R-:W-:Y:S05]  /*9b70*/  @!P0 NANOSLEEP.SYNCS 0x989680 ;  /* 0x009896800000895d */ /* 0x002fea0003900000 */
[----:B------:R-:W1:Y:S02]  /*9b80*/  @!P0 SYNCS.PHASECHK.TRANS64 P0, [R10+URZ], R5 ;  /* 0x000000050a0085a7 */ /* 0x000e64000800007f */
[----:B-1----:R-:W-:Y:S05]  /*9b90*/  @!P0 BRA `(.L_x_193) ;  /* 0xfffffffc00f08947 */ /* 0x002fea000383ffff */
[----:B------:R-:W-:Y:S05]  /*9ba0*/  BRA `(.L_x_205) ;  /* 0xfffffffc00047947 */ /* 0x000fea000383ffff */
.L_x_194:
[----:B-1----:R1:W2:Y:S02]  /*9bb0*/  SYNCS.PHASECHK.TRANS64.TRYWAIT P0, [R11+URZ], R6 ;  /* 0x000000060b0075a7 */ /* 0x0022a4000800017f */
[----:B--2---:R-:W-:Y:S05]  /*9bc0*/  @!P0 NANOSLEEP.SYNCS 0x989680 ;  /* 0x009896800000895d */ /* 0x004fea0003900000 */
[----:B------:R-:W2:Y:S02]  /*9bd0*/  @!P0 SYNCS.PHASECHK.TRANS64 P0, [R11+URZ], R6 ;  /* 0x000000060b0085a7 */ /* 0x000ea4000800007f */
[----:B--2---:R-:W-:Y:S05]  /*9be0*/  @!P0 BRA `(.L_x_194) ;  /* 0xfffffffc00f08947 */ /* 0x004fea000383ffff */
[----:B------:R-:W-:Y:S05]  /*9bf0*/  BRA `(.L_x_206) ;  /* 0xfffffffc000c7947 */ /* 0x000fea000383ffff */
.L_x_207:
[----:B------:R-:W-:-:S00]  /*9c00*/  BRA `(.L_x_207) ;  /* 0xfffffffc00fc7947 */ /* 0x000fc0000383ffff */
[----:B------:R-:W-:-:S00]  /*9c10*/  NOP ;  /* 0x0000000000007918 */ /* 0x000fc00000000000 */
        /* <DEDUP_REMOVED lines=14> */
.L_x_208:


//--------------------- .nv.shared._ZN7cutlass13device_kernelINS_4gemm6kernel13GemmUniversalIN4cute5tupleIJiiiiEEENS1_10collective13CollectiveMmaINS1_37MainloopSm90TmaGmmaWarpSpecializedFP8ILi5ENS5_IJNS4_1CILi1EEENSA_ILi4EEESB_EEENS1_35KernelTmaWarpSpecializedCooperativeEEENS5_IJNSA_ILi256EEENSA_ILi64EEENSA_ILi128EEEEEENS_12float_e5m2_tENS5_IJlSB_lEEESK_SL_NS4_8TiledMMAINS4_8MMA_AtomIJNS4_4SM904GMMA30MMA_64x64x32_F32E5M2E5M2_SS_TNILNSP_7ScaleInE1ELSR_1EEEEEENS4_6LayoutINS5_IJNSA_ILi2EEESB_SB_EEENS5_IJSB_NSA_ILi0EEESX_EEEEENS5_IJNS4_10UnderscoreES10_S10_EEEEENS4_23SM90_TMA_LOAD_MULTICASTENS4_14ComposedLayoutINS4_7SwizzleILi3ELi4ELi3EEENS4_18smem_ptr_flag_bitsILi8EEENSU_INS5_IJNSA_ILi8EEESI_EEENS5_IJSI_SB_EEEEEEEvNS4_8identityENS4_13SM90_TMA_LOADES1D_vS1E_EENS_8epilogue10collective6detail29Sm90TmaWarpSpecializedAdapterINS1I_15DefaultEpilogueISK_SL_SL_NS1H_6thread17LinearCombinationISK_Li1EffLNS1M_9ScaleType4KindE0ELNS_15FloatRoundStyleE2ESK_EENS1_15EpilogueDefaultEEEEEvvEEEEvNT_6ParamsE --------------------------
	.section	.nv.shared._ZN7cutlass13device_kernelINS_4gemm6kernel13GemmUniversalIN4cute5tupleIJiiiiEEENS1_10collective13CollectiveMmaINS1_37MainloopSm90TmaGmmaWarpSpecializedFP8ILi5ENS5_IJNS4_1CILi1EEENSA_ILi4EEESB_EEENS1_35KernelTmaWarpSpecializedCooperativeEEENS5_IJNSA_ILi256EEENSA_ILi64EEENSA_ILi128EEEEEENS_12float_e5m2_tENS5_IJlSB_lEEESK_SL_NS4_8TiledMMAINS4_8MMA_AtomIJNS4_4SM904GMMA30MMA_64x64x32_F32E5M2E5M2_SS_TNILNSP_7ScaleInE1ELSR_1EEEEEENS4_6LayoutINS5_IJNSA_ILi2EEESB_SB_EEENS5_IJSB_NSA_ILi0EEESX_EEEEENS5_IJNS4_10UnderscoreES10_S10_EEEEENS4_23SM90_TMA_LOAD_MULTICASTENS4_14ComposedLayoutINS4_7SwizzleILi3ELi4ELi3EEENS4_18smem_ptr_flag_bitsILi8EEENSU_INS5_IJNSA_ILi8EEESI_EEENS5_IJSI_SB_EEEEEEEvNS4_8identityENS4_13SM90_TMA_LOADES1D_vS1E_EENS_8epilogue10collective6detail29Sm90TmaWarpSpecializedAdapterINS1I_15DefaultEpilogueISK_SL_SL_NS1H_6thread17LinearCombinationISK_Li1EffLNS1M_9ScaleType4KindE0ELNS_15FloatRoundStyleE2ESK_EENS1_15EpilogueDefaultEEEEEvvEEEEvNT_6ParamsE,"aw",@nobits
	.sectionflags	@""
	.align	16
	.zero		1024


//--------------------- .nv.shared.reserved.0     --------------------------
	.section	.nv.shared.reserved.0,"aw",@nobits
	.weak		__nv_reservedSMEM_offset_0_alias
	.size		__nv_reservedSMEM_offset_0_alias, 0, 0
	.other		__nv_reservedSMEM_offset_0_alias,@"STO_CUDA_RESERVED_SHARED STV_DEFAULT"
__nv_reservedSMEM_offset_0_alias:
	.zero		0


//--------------------- .nv.global                --------------------------
	.section	.nv.global,"aw",@nobits
.nv.global:
	.type		_ZN40_INTERNAL_31f20ef5_4_k_cu_a6cd24e6_174124cute1_E,@object
	.size		_ZN40_INTERNAL_31f20ef5_4_k_cu_a6cd24e6_174124cute1_E,(_ZN40_INTERNAL_31f20ef5_4_k_cu_a6cd24e6_174124cuda3std3__45__cpo6cbeginE - _ZN40_INTERNAL_31f20ef5_4_k_cu_a6cd24e6_174124cute1_E)
_ZN40_INTERNAL_31f20ef5_4_k_cu_a6cd24e6_174124cute1_E:
	.zero		1
	.type		_ZN40_INTERNAL_31f20ef5_4_k_cu_a6cd24e6_174124cuda3std3__45__cpo6cbeginE,@object
	.size		_ZN40_INTERNAL_31f20ef5_4_k_cu_a6cd24e6_174124cuda3std3__45__cpo6cbeginE,(_ZN40_INTERNAL_31f20ef5_4_k_cu_a6cd24e6_174124cuda3std3__48in_placeE - _ZN40_INTERNAL_31f20ef5_4_k_cu_a6cd24e6_174124cuda3std3__45__cpo6cbeginE)
_ZN40_INTERNAL_31f20ef5_4_k_cu_a6cd24e6_174124cuda3std3__45__cpo6cbeginE:
	.zero		1
	.type		_ZN40_INTERNAL_31f20ef5_4_k_cu_a6cd24e6_174124cuda3std3__48in_placeE,@object
	.size		_ZN40_INTERNAL_31f20ef5_4_k_cu_a6cd24e6_174124cuda3std3__48in_placeE,(_ZN40_INTERNAL_31f20ef5_4_k_cu_a6cd24e6_174124cuda3std6ranges3__45__cpo9iter_moveE - _ZN40_INTERNAL_31f20ef5_4_k_cu_a6cd24e6_174124cuda3std3__48in_placeE)
_ZN40_INTERNAL_31f20ef5_4_k_cu_a6cd24e6_174124cuda3std3__48in_placeE:
	.zero		1
	.type		_ZN40_INTERNAL_31f20ef5_4_k_cu_a6cd24e6_174124cuda3std6ranges3__45__cpo9iter_moveE,@object
	.size		_ZN40_INTERNAL_31f20ef5_4_k_cu_a6cd24e6_174124cuda3std6ranges3__45__cpo9iter_moveE,(_ZN40_INTERNAL_31f20ef5_4_k_cu_a6cd24e6_174124cuda3std3__45__cpo5beginE - _ZN40_INTERNAL_31f20ef5_4_k_cu_a6cd24e6_174124cuda3std6ranges3__45__cpo9iter_moveE)
_ZN40_INTERNAL_31f20ef5_4_k_cu_a6cd24e6_174124cuda3std6ranges3__45__cpo9iter_moveE:
	.zero		1
	.type		_ZN40_INTERNAL_31f20ef5_4_k_cu_a6cd24e6_174124cuda3std3__45__cpo5beginE,@object
	.size		_ZN40_INTERNAL_31f20ef5_4_k_cu_a6cd24e6_174124cuda3std3__45__cpo5beginE,(_ZN40_INTERNAL_31f20ef5_4_k_cu_a6cd24e6_174124cuda3std3__442_GLOBAL__N__31f20ef5_4_k_cu_a6cd24e6_174126ignoreE - _ZN40_INTERNAL_31f20ef5_4_k_cu_a6cd24e6_174124cuda3std3__45__cpo5beginE)
_ZN40_INTERNAL_31f20ef5_4_k_cu_a6cd24e6_174124cuda3std3__45__cpo5beginE:
	.zero		1
	.type		_ZN40_INTERNAL_31f20ef5_4_k_cu_a6cd24e6_174124cuda3std3__442_GLOBAL__N__31f20ef5_4_k_cu_a6cd24e6_174126ignoreE,@object
	.size		_ZN40_INTERNAL_31f20ef5_4_k_cu_a6cd24e6_174124cuda3std3__442_GLOBAL__N__31f20ef5_4_k_cu_a6cd24e6_174126ignoreE,(_ZN40_INTERNAL_31f20ef5_4_k_cu_a6cd24e6_174124cute7productE - _ZN40_INTERNAL_31f20ef5_4_k_cu_a6cd24e6_174124cuda3std3__442_GLOBAL__N__31f20ef5_4_k_cu_a6cd24e6_174126ignoreE)
_ZN40_INTERNAL_31f20ef5_4_k_cu_a6cd24e6_174124cuda3std3__442_GLOBAL__N__31f20ef5_4_k_cu_a6cd24e6_174126ignoreE:
	.zero		1
	.type		_ZN40_INTERNAL_31f20ef5_4_k_cu_a6cd24e6_174124cute7productE,@object
	.size		_ZN40_INTERNAL_31f20ef5_4_k_cu_a6cd24e6_174124cute7productE,(_ZN40_INTERNAL_31f20ef5_4_k_cu_a6cd24e6_174124cuda3std3__45__cpo3endE - _ZN40_INTERNAL_31f20ef5_4_k_cu_a6cd24e6_174124cute7productE)
_ZN40_INTERNAL_31f20ef5_4_k_cu_a6cd24e6_174124cute7productE:
	.zero		1
	.type		_ZN40_INTERNAL_31f20ef5_4_k_cu_a6cd24e6_174124cuda3std3__45__cpo3endE,@object
	.size		_ZN40_INTERNAL_31f20ef5_4_k_cu_a6cd24e6_174124cuda3std3__45__cpo3endE,(_ZN40_INTERNAL_31f20ef5_4_k_cu_a6cd24e6_174124cuda3std3__419piecewise_constructE - _ZN40_INTERNAL_31f20ef5_4_k_cu_a6cd24e6_174124cuda3std3__45__cpo3endE)
_ZN40_INTERNAL_31f20ef5_4_k_cu_a6cd24e6_174124cuda3std3__45__cpo3endE:
	.zero		1
	.type		_ZN40_INTERNAL_31f20ef5_4_k_cu_a6cd24e6_174124cuda3std3__419piecewise_constructE,@object
	.size		_ZN40_INTERNAL_31f20ef5_4_k_cu_a6cd24e6_174124cuda3std3__419piecewise_constructE,(_ZN40_INTERNAL_31f20ef5_4_k_cu_a6cd24e6_174124cuda3std3__45__cpo4cendE - _ZN40_INTERNAL_31f20ef5_4_k_cu_a6cd24e6_174124cuda3std3__419piecewise_constructE)
_ZN40_INTERNAL_31f20ef5_4_k_cu_a6cd24e6_174124cuda3std3__419piecewise_constructE:
	.zero		1
	.type		_ZN40_INTERNAL_31f20ef5_4_k_cu_a6cd24e6_174124cuda3std3__45__cpo4cendE,@object
	.size		_ZN40_INTERNAL_31f20ef5_4_k_cu_a6cd24e6_174124cuda3std3__45__cpo4cendE,(_ZN40_INTERNAL_31f20ef5_4_k_cu_a6cd24e6_174124cuda3std6ranges3__45__cpo4swapE - _ZN40_INTERNAL_31f20ef5_4_k_cu_a6cd24e6_174124cuda3std3__45__cpo4cendE)
_ZN40_INTERNAL_31f20ef5_4_k_cu_a6cd24e6_174124cuda3std3__45__cpo4cendE:
	.zero		1
	.type		_ZN40_INTERNAL_31f20ef5_4_k_cu_a6cd24e6_174124cuda3std6ranges3__45__cpo4swapE,@object
	.size		_ZN40_INTERNAL_31f20ef5_4_k_cu_a6cd24e6_174124cuda3std6ranges3__45__cpo4swapE,(.L_7 - _ZN40_INTERNAL_31f20ef5_4_k_cu_a6cd24e6_174124cuda3std6ranges3__45__cpo4swapE)
_ZN40_INTERNAL_31f20ef5_4_k_cu_a6cd24e6_174124cuda3std6ranges3__45__cpo4swapE:
	.zero		1
.L_7:


//--------------------- .nv.constant0._ZN7cutlass13device_kernelINS_4gemm6kernel13GemmUniversalIN4cute5tupleIJiiiiEEENS1_10collective13CollectiveMmaINS1_37MainloopSm90TmaGmmaWarpSpecializedFP8ILi5ENS5_IJNS4_1CILi1EEENSA_ILi4EEESB_EEENS1_35KernelTmaWarpSpecializedCooperativeEEENS5_IJNSA_ILi256EEENSA_ILi64EEENSA_ILi128EEEEEENS_12float_e5m2_tENS5_IJlSB_lEEESK_SL_NS4_8TiledMMAINS4_8MMA_AtomIJNS4_4SM904GMMA30MMA_64x64x32_F32E5M2E5M2_SS_TNILNSP_7ScaleInE1ELSR_1EEEEEENS4_6LayoutINS5_IJNSA_ILi2EEESB_SB_EEENS5_IJSB_NSA_ILi0EEESX_EEEEENS5_IJNS4_10UnderscoreES10_S10_EEEEENS4_23SM90_TMA_LOAD_MULTICASTENS4_14ComposedLayoutINS4_7SwizzleILi3ELi4ELi3EEENS4_18smem_ptr_flag_bitsILi8EEENSU_INS5_IJNSA_ILi8EEESI_EEENS5_IJSI_SB_EEEEEEEvNS4_8identityENS4_13SM90_TMA_LOADES1D_vS1E_EENS_8epilogue10collective6detail29Sm90TmaWarpSpecializedAdapterINS1I_15DefaultEpilogueISK_SL_SL_NS1H_6thread17LinearCombinationISK_Li1EffLNS1M_9ScaleType4KindE0ELNS_15FloatRoundStyleE2ESK_EENS1_15EpilogueDefaultEEEEEvvEEEEvNT_6ParamsE --------------------------
	.section	.nv.constant0._ZN7cutlass13device_kernelINS_4gemm6kernel13GemmUniversalIN4cute5tupleIJiiiiEEENS1_10collective13CollectiveMmaINS1_37MainloopSm90TmaGmmaWarpSpecializedFP8ILi5ENS5_IJNS4_1CILi1EEENSA_ILi4EEESB_EEENS1_35KernelTmaWarpSpecializedCooperativeEEENS5_IJNSA_ILi256EEENSA_ILi64EEENSA_ILi128EEEEEENS_12float_e5m2_tENS5_IJlSB_lEEESK_SL_NS4_8TiledMMAINS4_8MMA_AtomIJNS4_4SM904GMMA30MMA_64x64x32_F32E5M2E5M2_SS_TNILNSP_7ScaleInE1ELSR_1EEEEEENS4_6LayoutINS5_IJNSA_ILi2EEESB_SB_EEENS5_IJSB_NSA_ILi0EEESX_EEEEENS5_IJNS4_10UnderscoreES10_S10_EEEEENS4_23SM90_TMA_LOAD_MULTICASTENS4_14ComposedLayoutINS4_7SwizzleILi3ELi4ELi3EEENS4_18smem_ptr_flag_bitsILi8EEENSU_INS5_IJNSA_ILi8EEESI_EEENS5_IJSI_SB_EEEEEEEvNS4_8identityENS4_13SM90_TMA_LOADES1D_vS1E_EENS_8epilogue10collective6detail29Sm90TmaWarpSpecializedAdapterINS1I_15DefaultEpilogueISK_SL_SL_NS1H_6thread17LinearCombinationISK_Li1EffLNS1M_9ScaleType4KindE0ELNS_15FloatRoundStyleE2ESK_EENS1_15EpilogueDefaultEEEEEvvEEEEvNT_6ParamsE,"a",@progbits
	.sectionflags	@""
	.align	4
.nv.constant0._ZN7cutlass13device_kernelINS_4gemm6kernel13GemmUniversalIN4cute5tupleIJiiiiEEENS1_10collective13CollectiveMmaINS1_37MainloopSm90TmaGmmaWarpSpecializedFP8ILi5ENS5_IJNS4_1CILi1EEENSA_ILi4EEESB_EEENS1_35KernelTmaWarpSpecializedCooperativeEEENS5_IJNSA_ILi256EEENSA_ILi64EEENSA_ILi128EEEEEENS_12float_e5m2_tENS5_IJlSB_lEEESK_SL_NS4_8TiledMMAINS4_8MMA_AtomIJNS4_4SM904GMMA30MMA_64x64x32_F32E5M2E5M2_SS_TNILNSP_7ScaleInE1ELSR_1EEEEEENS4_6LayoutINS5_IJNSA_ILi2EEESB_SB_EEENS5_IJSB_NSA_ILi0EEESX_EEEEENS5_IJNS4_10UnderscoreES10_S10_EEEEENS4_23SM90_TMA_LOAD_MULTICASTENS4_14ComposedLayoutINS4_7SwizzleILi3ELi4ELi3EEENS4_18smem_ptr_flag_bitsILi8EEENSU_INS5_IJNSA_ILi8EEESI_EEENS5_IJSI_SB_EEEEEEEvNS4_8identityENS4_13SM90_TMA_LOADES1D_vS1E_EENS_8epilogue10collective6detail29Sm90TmaWarpSpecializedAdapterINS1I_15DefaultEpilogueISK_SL_SL_NS1H_6thread17LinearCombinationISK_Li1EffLNS1M_9ScaleType4KindE0ELNS_15FloatRoundStyleE2ESK_EENS1_15EpilogueDefaultEEEEEvvEEEEvNT_6ParamsE:
	.zero		1664


//--------------------- SYMBOLS --------------------------

	.type		.nv.reservedSmem.offset0,@object
	.size		.nv.reservedSmem.offset0,0x4
